//
// Generated by NVIDIA NVVM Compiler
//
// Compiler Build ID: CL-36424714
// Cuda compilation tools, release 13.0, V13.0.88
// Based on NVVM 20.0.0
//

.version 9.0
.target sm_100
.address_size 64

	// .globl	_Z14softmax_kernelPfS_iii
// _ZZ13matmul_kernelPKfS0_PfiiibE2As has been demoted
// _ZZ13matmul_kernelPKfS0_PfiiibE2Bs has been demoted
.extern .shared .align 16 .b8 shared_mem[];

.visible .entry _Z14softmax_kernelPfS_iii(
	.param .u64 .ptr .align 1 _Z14softmax_kernelPfS_iii_param_0,
	.param .u64 .ptr .align 1 _Z14softmax_kernelPfS_iii_param_1,
	.param .u32 _Z14softmax_kernelPfS_iii_param_2,
	.param .u32 _Z14softmax_kernelPfS_iii_param_3,
	.param .u32 _Z14softmax_kernelPfS_iii_param_4
)
{
	.reg .pred 	%p<32>;
	.reg .b32 	%r<119>;
	.reg .b32 	%f<393>;
	.reg .b64 	%rd<37>;

	ld.param.u64 	%rd7, [_Z14softmax_kernelPfS_iii_param_0];
	ld.param.u64 	%rd8, [_Z14softmax_kernelPfS_iii_param_1];
	ld.param.u32 	%r56, [_Z14softmax_kernelPfS_iii_param_2];
	ld.param.u32 	%r55, [_Z14softmax_kernelPfS_iii_param_3];
	cvta.to.global.u64 	%rd1, %rd7;
	cvta.to.global.u64 	%rd2, %rd8;
	mov.u32 	%r1, %ctaid.x;
	mov.u32 	%r2, %tid.x;
	setp.ge.s32 	%p1, %r1, %r56;
	setp.ge.s32 	%p2, %r2, %r55;
	or.pred  	%p3, %p1, %p2;
	@%p3 bra 	$L__BB0_36;
	mad.lo.s32 	%r58, %r55, %r1, %r2;
	mul.lo.s32 	%r3, %r58, %r55;
	add.s32 	%r59, %r55, -1;
	and.b32  	%r4, %r55, 15;
	setp.lt.u32 	%p4, %r59, 15;
	mov.f32 	%f383, 0fFF800000;
	mov.b32 	%r100, 0;
	@%p4 bra 	$L__BB0_4;
	and.b32  	%r100, %r55, -16;
	neg.s32 	%r106, %r100;
	add.s64 	%rd3, %rd1, 32;
	mov.f32 	%f383, 0fFF800000;
	mov.u32 	%r105, %r3;
$L__BB0_3:
	.pragma "nounroll";
	mul.wide.s32 	%rd9, %r105, 4;
	add.s64 	%rd10, %rd3, %rd9;
	ld.global.f32 	%f29, [%rd10+-32];
	max.f32 	%f30, %f383, %f29;
	ld.global.f32 	%f31, [%rd10+-28];
	max.f32 	%f32, %f30, %f31;
	ld.global.f32 	%f33, [%rd10+-24];
	max.f32 	%f34, %f32, %f33;
	ld.global.f32 	%f35, [%rd10+-20];
	max.f32 	%f36, %f34, %f35;
	ld.global.f32 	%f37, [%rd10+-16];
	max.f32 	%f38, %f36, %f37;
	ld.global.f32 	%f39, [%rd10+-12];
	max.f32 	%f40, %f38, %f39;
	ld.global.f32 	%f41, [%rd10+-8];
	max.f32 	%f42, %f40, %f41;
	ld.global.f32 	%f43, [%rd10+-4];
	max.f32 	%f44, %f42, %f43;
	ld.global.f32 	%f45, [%rd10];
	max.f32 	%f46, %f44, %f45;
	ld.global.f32 	%f47, [%rd10+4];
	max.f32 	%f48, %f46, %f47;
	ld.global.f32 	%f49, [%rd10+8];
	max.f32 	%f50, %f48, %f49;
	ld.global.f32 	%f51, [%rd10+12];
	max.f32 	%f52, %f50, %f51;
	ld.global.f32 	%f53, [%rd10+16];
	max.f32 	%f54, %f52, %f53;
	ld.global.f32 	%f55, [%rd10+20];
	max.f32 	%f56, %f54, %f55;
	ld.global.f32 	%f57, [%rd10+24];
	max.f32 	%f58, %f56, %f57;
	ld.global.f32 	%f59, [%rd10+28];
	max.f32 	%f383, %f58, %f59;
	add.s32 	%r106, %r106, 16;
	add.s32 	%r105, %r105, 16;
	setp.eq.s32 	%p5, %r106, 0;
	@%p5 bra 	$L__BB0_4;
	bra.uni 	$L__BB0_3;
$L__BB0_4:
	setp.eq.s32 	%p6, %r4, 0;
	@%p6 bra 	$L__BB0_13;
	and.b32  	%r8, %r55, 7;
	setp.lt.u32 	%p7, %r4, 8;
	@%p7 bra 	$L__BB0_7;
	add.s32 	%r60, %r100, %r3;
	mul.wide.s32 	%rd11, %r60, 4;
	add.s64 	%rd12, %rd1, %rd11;
	ld.global.f32 	%f61, [%rd12];
	max.f32 	%f62, %f383, %f61;
	ld.global.f32 	%f63, [%rd12+4];
	max.f32 	%f64, %f62, %f63;
	ld.global.f32 	%f65, [%rd12+8];
	max.f32 	%f66, %f64, %f65;
	ld.global.f32 	%f67, [%rd12+12];
	max.f32 	%f68, %f66, %f67;
	ld.global.f32 	%f69, [%rd12+16];
	max.f32 	%f70, %f68, %f69;
	ld.global.f32 	%f71, [%rd12+20];
	max.f32 	%f72, %f70, %f71;
	ld.global.f32 	%f73, [%rd12+24];
	max.f32 	%f74, %f72, %f73;
	ld.global.f32 	%f75, [%rd12+28];
	max.f32 	%f383, %f74, %f75;
	add.s32 	%r100, %r100, 8;
$L__BB0_7:
	setp.eq.s32 	%p8, %r8, 0;
	@%p8 bra 	$L__BB0_13;
	and.b32  	%r11, %r55, 3;
	setp.lt.u32 	%p9, %r8, 4;
	@%p9 bra 	$L__BB0_10;
	add.s32 	%r61, %r100, %r3;
	mul.wide.s32 	%rd13, %r61, 4;
	add.s64 	%rd14, %rd1, %rd13;
	ld.global.f32 	%f77, [%rd14];
	max.f32 	%f78, %f383, %f77;
	ld.global.f32 	%f79, [%rd14+4];
	max.f32 	%f80, %f78, %f79;
	ld.global.f32 	%f81, [%rd14+8];
	max.f32 	%f82, %f80, %f81;
	ld.global.f32 	%f83, [%rd14+12];
	max.f32 	%f383, %f82, %f83;
	add.s32 	%r100, %r100, 4;
$L__BB0_10:
	setp.eq.s32 	%p10, %r11, 0;
	@%p10 bra 	$L__BB0_13;
	add.s32 	%r104, %r100, %r3;
	neg.s32 	%r103, %r11;
$L__BB0_12:
	.pragma "nounroll";
	mul.wide.s32 	%rd15, %r104, 4;
	add.s64 	%rd16, %rd1, %rd15;
	ld.global.f32 	%f84, [%rd16];
	max.f32 	%f383, %f383, %f84;
	add.s32 	%r104, %r104, 1;
	add.s32 	%r103, %r103, 1;
	setp.ne.s32 	%p11, %r103, 0;
	@%p11 bra 	$L__BB0_12;
$L__BB0_13:
	and.b32  	%r20, %r55, 7;
	setp.lt.u32 	%p12, %r55, 8;
	mov.f32 	%f391, 0f00000000;
	mov.b32 	%r107, 0;
	@%p12 bra 	$L__BB0_16;
	and.b32  	%r107, %r55, 2147483640;
	neg.s32 	%r111, %r107;
	add.s64 	%rd4, %rd1, 16;
	add.s64 	%rd5, %rd2, 16;
	mov.f32 	%f391, 0f00000000;
	mov.u32 	%r110, %r3;
$L__BB0_15:
	.pragma "nounroll";
	mul.wide.s32 	%rd17, %r110, 4;
	add.s64 	%rd18, %rd4, %rd17;
	add.s64 	%rd19, %rd5, %rd17;
	ld.global.f32 	%f88, [%rd18+-16];
	sub.f32 	%f89, %f88, %f383;
	fma.rn.f32 	%f90, %f89, 0f3BBB989D, 0f3F000000;
	cvt.sat.f32.f32 	%f91, %f90;
	mov.f32 	%f92, 0f4B400001;
	mov.f32 	%f93, 0f437C0000;
	fma.rm.f32 	%f94, %f91, %f93, %f92;
	add.f32 	%f95, %f94, 0fCB40007F;
	neg.f32 	%f96, %f95;
	fma.rn.f32 	%f97, %f89, 0f3FB8AA3B, %f96;
	fma.rn.f32 	%f98, %f89, 0f32A57060, %f97;
	mov.b32 	%r63, %f94;
	shl.b32 	%r64, %r63, 23;
	mov.b32 	%f99, %r64;
	ex2.approx.ftz.f32 	%f100, %f98;
	mul.f32 	%f101, %f100, %f99;
	st.global.f32 	[%rd19+-16], %f101;
	add.f32 	%f102, %f391, %f101;
	ld.global.f32 	%f103, [%rd18+-12];
	sub.f32 	%f104, %f103, %f383;
	fma.rn.f32 	%f105, %f104, 0f3BBB989D, 0f3F000000;
	cvt.sat.f32.f32 	%f106, %f105;
	fma.rm.f32 	%f107, %f106, %f93, %f92;
	add.f32 	%f108, %f107, 0fCB40007F;
	neg.f32 	%f109, %f108;
	fma.rn.f32 	%f110, %f104, 0f3FB8AA3B, %f109;
	fma.rn.f32 	%f111, %f104, 0f32A57060, %f110;
	mov.b32 	%r65, %f107;
	shl.b32 	%r66, %r65, 23;
	mov.b32 	%f112, %r66;
	ex2.approx.ftz.f32 	%f113, %f111;
	mul.f32 	%f114, %f113, %f112;
	st.global.f32 	[%rd19+-12], %f114;
	add.f32 	%f115, %f102, %f114;
	ld.global.f32 	%f116, [%rd18+-8];
	sub.f32 	%f117, %f116, %f383;
	fma.rn.f32 	%f118, %f117, 0f3BBB989D, 0f3F000000;
	cvt.sat.f32.f32 	%f119, %f118;
	fma.rm.f32 	%f120, %f119, %f93, %f92;
	add.f32 	%f121, %f120, 0fCB40007F;
	neg.f32 	%f122, %f121;
	fma.rn.f32 	%f123, %f117, 0f3FB8AA3B, %f122;
	fma.rn.f32 	%f124, %f117, 0f32A57060, %f123;
	mov.b32 	%r67, %f120;
	shl.b32 	%r68, %r67, 23;
	mov.b32 	%f125, %r68;
	ex2.approx.ftz.f32 	%f126, %f124;
	mul.f32 	%f127, %f126, %f125;
	st.global.f32 	[%rd19+-8], %f127;
	add.f32 	%f128, %f115, %f127;
	ld.global.f32 	%f129, [%rd18+-4];
	sub.f32 	%f130, %f129, %f383;
	fma.rn.f32 	%f131, %f130, 0f3BBB989D, 0f3F000000;
	cvt.sat.f32.f32 	%f132, %f131;
	fma.rm.f32 	%f133, %f132, %f93, %f92;
	add.f32 	%f134, %f133, 0fCB40007F;
	neg.f32 	%f135, %f134;
	fma.rn.f32 	%f136, %f130, 0f3FB8AA3B, %f135;
	fma.rn.f32 	%f137, %f130, 0f32A57060, %f136;
	mov.b32 	%r69, %f133;
	shl.b32 	%r70, %r69, 23;
	mov.b32 	%f138, %r70;
	ex2.approx.ftz.f32 	%f139, %f137;
	mul.f32 	%f140, %f139, %f138;
	st.global.f32 	[%rd19+-4], %f140;
	add.f32 	%f141, %f128, %f140;
	ld.global.f32 	%f142, [%rd18];
	sub.f32 	%f143, %f142, %f383;
	fma.rn.f32 	%f144, %f143, 0f3BBB989D, 0f3F000000;
	cvt.sat.f32.f32 	%f145, %f144;
	fma.rm.f32 	%f146, %f145, %f93, %f92;
	add.f32 	%f147, %f146, 0fCB40007F;
	neg.f32 	%f148, %f147;
	fma.rn.f32 	%f149, %f143, 0f3FB8AA3B, %f148;
	fma.rn.f32 	%f150, %f143, 0f32A57060, %f149;
	mov.b32 	%r71, %f146;
	shl.b32 	%r72, %r71, 23;
	mov.b32 	%f151, %r72;
	ex2.approx.ftz.f32 	%f152, %f150;
	mul.f32 	%f153, %f152, %f151;
	st.global.f32 	[%rd19], %f153;
	add.f32 	%f154, %f141, %f153;
	ld.global.f32 	%f155, [%rd18+4];
	sub.f32 	%f156, %f155, %f383;
	fma.rn.f32 	%f157, %f156, 0f3BBB989D, 0f3F000000;
	cvt.sat.f32.f32 	%f158, %f157;
	fma.rm.f32 	%f159, %f158, %f93, %f92;
	add.f32 	%f160, %f159, 0fCB40007F;
	neg.f32 	%f161, %f160;
	fma.rn.f32 	%f162, %f156, 0f3FB8AA3B, %f161;
	fma.rn.f32 	%f163, %f156, 0f32A57060, %f162;
	mov.b32 	%r73, %f159;
	shl.b32 	%r74, %r73, 23;
	mov.b32 	%f164, %r74;
	ex2.approx.ftz.f32 	%f165, %f163;
	mul.f32 	%f166, %f165, %f164;
	st.global.f32 	[%rd19+4], %f166;
	add.f32 	%f167, %f154, %f166;
	ld.global.f32 	%f168, [%rd18+8];
	sub.f32 	%f169, %f168, %f383;
	fma.rn.f32 	%f170, %f169, 0f3BBB989D, 0f3F000000;
	cvt.sat.f32.f32 	%f171, %f170;
	fma.rm.f32 	%f172, %f171, %f93, %f92;
	add.f32 	%f173, %f172, 0fCB40007F;
	neg.f32 	%f174, %f173;
	fma.rn.f32 	%f175, %f169, 0f3FB8AA3B, %f174;
	fma.rn.f32 	%f176, %f169, 0f32A57060, %f175;
	mov.b32 	%r75, %f172;
	shl.b32 	%r76, %r75, 23;
	mov.b32 	%f177, %r76;
	ex2.approx.ftz.f32 	%f178, %f176;
	mul.f32 	%f179, %f178, %f177;
	st.global.f32 	[%rd19+8], %f179;
	add.f32 	%f180, %f167, %f179;
	ld.global.f32 	%f181, [%rd18+12];
	sub.f32 	%f182, %f181, %f383;
	fma.rn.f32 	%f183, %f182, 0f3BBB989D, 0f3F000000;
	cvt.sat.f32.f32 	%f184, %f183;
	fma.rm.f32 	%f185, %f184, %f93, %f92;
	add.f32 	%f186, %f185, 0fCB40007F;
	neg.f32 	%f187, %f186;
	fma.rn.f32 	%f188, %f182, 0f3FB8AA3B, %f187;
	fma.rn.f32 	%f189, %f182, 0f32A57060, %f188;
	mov.b32 	%r77, %f185;
	shl.b32 	%r78, %r77, 23;
	mov.b32 	%f190, %r78;
	ex2.approx.ftz.f32 	%f191, %f189;
	mul.f32 	%f192, %f191, %f190;
	st.global.f32 	[%rd19+12], %f192;
	add.f32 	%f391, %f180, %f192;
	add.s32 	%r111, %r111, 8;
	add.s32 	%r110, %r110, 8;
	setp.eq.s32 	%p13, %r111, 0;
	@%p13 bra 	$L__BB0_16;
	bra.uni 	$L__BB0_15;
$L__BB0_16:
	setp.eq.s32 	%p14, %r20, 0;
	@%p14 bra 	$L__BB0_24;
	and.b32  	%r28, %r55, 3;
	setp.lt.u32 	%p15, %r20, 4;
	@%p15 bra 	$L__BB0_19;
	add.s32 	%r79, %r107, %r3;
	mul.wide.s32 	%rd20, %r79, 4;
	add.s64 	%rd21, %rd1, %rd20;
	ld.global.f32 	%f194, [%rd21];
	sub.f32 	%f195, %f194, %f383;
	fma.rn.f32 	%f196, %f195, 0f3BBB989D, 0f3F000000;
	cvt.sat.f32.f32 	%f197, %f196;
	mov.f32 	%f198, 0f4B400001;
	mov.f32 	%f199, 0f437C0000;
	fma.rm.f32 	%f200, %f197, %f199, %f198;
	add.f32 	%f201, %f200, 0fCB40007F;
	neg.f32 	%f202, %f201;
	fma.rn.f32 	%f203, %f195, 0f3FB8AA3B, %f202;
	fma.rn.f32 	%f204, %f195, 0f32A57060, %f203;
	mov.b32 	%r80, %f200;
	shl.b32 	%r81, %r80, 23;
	mov.b32 	%f205, %r81;
	ex2.approx.ftz.f32 	%f206, %f204;
	mul.f32 	%f207, %f206, %f205;
	add.s64 	%rd22, %rd2, %rd20;
	st.global.f32 	[%rd22], %f207;
	add.f32 	%f208, %f391, %f207;
	ld.global.f32 	%f209, [%rd21+4];
	sub.f32 	%f210, %f209, %f383;
	fma.rn.f32 	%f211, %f210, 0f3BBB989D, 0f3F000000;
	cvt.sat.f32.f32 	%f212, %f211;
	fma.rm.f32 	%f213, %f212, %f199, %f198;
	add.f32 	%f214, %f213, 0fCB40007F;
	neg.f32 	%f215, %f214;
	fma.rn.f32 	%f216, %f210, 0f3FB8AA3B, %f215;
	fma.rn.f32 	%f217, %f210, 0f32A57060, %f216;
	mov.b32 	%r82, %f213;
	shl.b32 	%r83, %r82, 23;
	mov.b32 	%f218, %r83;
	ex2.approx.ftz.f32 	%f219, %f217;
	mul.f32 	%f220, %f219, %f218;
	st.global.f32 	[%rd22+4], %f220;
	add.f32 	%f221, %f208, %f220;
	ld.global.f32 	%f222, [%rd21+8];
	sub.f32 	%f223, %f222, %f383;
	fma.rn.f32 	%f224, %f223, 0f3BBB989D, 0f3F000000;
	cvt.sat.f32.f32 	%f225, %f224;
	fma.rm.f32 	%f226, %f225, %f199, %f198;
	add.f32 	%f227, %f226, 0fCB40007F;
	neg.f32 	%f228, %f227;
	fma.rn.f32 	%f229, %f223, 0f3FB8AA3B, %f228;
	fma.rn.f32 	%f230, %f223, 0f32A57060, %f229;
	mov.b32 	%r84, %f226;
	shl.b32 	%r85, %r84, 23;
	mov.b32 	%f231, %r85;
	ex2.approx.ftz.f32 	%f232, %f230;
	mul.f32 	%f233, %f232, %f231;
	st.global.f32 	[%rd22+8], %f233;
	add.f32 	%f234, %f221, %f233;
	ld.global.f32 	%f235, [%rd21+12];
	sub.f32 	%f236, %f235, %f383;
	fma.rn.f32 	%f237, %f236, 0f3BBB989D, 0f3F000000;
	cvt.sat.f32.f32 	%f238, %f237;
	fma.rm.f32 	%f239, %f238, %f199, %f198;
	add.f32 	%f240, %f239, 0fCB40007F;
	neg.f32 	%f241, %f240;
	fma.rn.f32 	%f242, %f236, 0f3FB8AA3B, %f241;
	fma.rn.f32 	%f243, %f236, 0f32A57060, %f242;
	mov.b32 	%r86, %f239;
	shl.b32 	%r87, %r86, 23;
	mov.b32 	%f244, %r87;
	ex2.approx.ftz.f32 	%f245, %f243;
	mul.f32 	%f246, %f245, %f244;
	st.global.f32 	[%rd22+12], %f246;
	add.f32 	%f391, %f234, %f246;
	add.s32 	%r107, %r107, 4;
$L__BB0_19:
	setp.eq.s32 	%p16, %r28, 0;
	@%p16 bra 	$L__BB0_24;
	setp.eq.s32 	%p17, %r28, 1;
	@%p17 bra 	$L__BB0_22;
	add.s32 	%r88, %r107, %r3;
	mul.wide.s32 	%rd23, %r88, 4;
	add.s64 	%rd24, %rd1, %rd23;
	ld.global.f32 	%f248, [%rd24];
	sub.f32 	%f249, %f248, %f383;
	fma.rn.f32 	%f250, %f249, 0f3BBB989D, 0f3F000000;
	cvt.sat.f32.f32 	%f251, %f250;
	mov.f32 	%f252, 0f4B400001;
	mov.f32 	%f253, 0f437C0000;
	fma.rm.f32 	%f254, %f251, %f253, %f252;
	add.f32 	%f255, %f254, 0fCB40007F;
	neg.f32 	%f256, %f255;
	fma.rn.f32 	%f257, %f249, 0f3FB8AA3B, %f256;
	fma.rn.f32 	%f258, %f249, 0f32A57060, %f257;
	mov.b32 	%r89, %f254;
	shl.b32 	%r90, %r89, 23;
	mov.b32 	%f259, %r90;
	ex2.approx.ftz.f32 	%f260, %f258;
	mul.f32 	%f261, %f260, %f259;
	add.s64 	%rd25, %rd2, %rd23;
	st.global.f32 	[%rd25], %f261;
	add.f32 	%f262, %f391, %f261;
	ld.global.f32 	%f263, [%rd24+4];
	sub.f32 	%f264, %f263, %f383;
	fma.rn.f32 	%f265, %f264, 0f3BBB989D, 0f3F000000;
	cvt.sat.f32.f32 	%f266, %f265;
	fma.rm.f32 	%f267, %f266, %f253, %f252;
	add.f32 	%f268, %f267, 0fCB40007F;
	neg.f32 	%f269, %f268;
	fma.rn.f32 	%f270, %f264, 0f3FB8AA3B, %f269;
	fma.rn.f32 	%f271, %f264, 0f32A57060, %f270;
	mov.b32 	%r91, %f267;
	shl.b32 	%r92, %r91, 23;
	mov.b32 	%f272, %r92;
	ex2.approx.ftz.f32 	%f273, %f271;
	mul.f32 	%f274, %f273, %f272;
	st.global.f32 	[%rd25+4], %f274;
	add.f32 	%f391, %f262, %f274;
	add.s32 	%r107, %r107, 2;
$L__BB0_22:
	and.b32  	%r93, %r55, 1;
	setp.eq.b32 	%p18, %r93, 1;
	not.pred 	%p19, %p18;
	@%p19 bra 	$L__BB0_24;
	add.s32 	%r94, %r107, %r3;
	mul.wide.s32 	%rd26, %r94, 4;
	add.s64 	%rd27, %rd1, %rd26;
	ld.global.f32 	%f275, [%rd27];
	sub.f32 	%f276, %f275, %f383;
	fma.rn.f32 	%f277, %f276, 0f3BBB989D, 0f3F000000;
	cvt.sat.f32.f32 	%f278, %f277;
	mov.f32 	%f279, 0f4B400001;
	mov.f32 	%f280, 0f437C0000;
	fma.rm.f32 	%f281, %f278, %f280, %f279;
	add.f32 	%f282, %f281, 0fCB40007F;
	neg.f32 	%f283, %f282;
	fma.rn.f32 	%f284, %f276, 0f3FB8AA3B, %f283;
	fma.rn.f32 	%f285, %f276, 0f32A57060, %f284;
	mov.b32 	%r95, %f281;
	shl.b32 	%r96, %r95, 23;
	mov.b32 	%f286, %r96;
	ex2.approx.ftz.f32 	%f287, %f285;
	mul.f32 	%f288, %f287, %f286;
	add.s64 	%rd28, %rd2, %rd26;
	st.global.f32 	[%rd28], %f288;
	add.f32 	%f391, %f391, %f288;
$L__BB0_24:
	setp.lt.u32 	%p20, %r55, 16;
	mov.b32 	%r114, 0;
	@%p20 bra 	$L__BB0_27;
	and.b32  	%r114, %r55, 2147483632;
	neg.s32 	%r113, %r114;
	add.s64 	%rd6, %rd2, 32;
	mov.u32 	%r112, %r3;
$L__BB0_26:
	.pragma "nounroll";
	setp.eq.f32 	%p21, %f391, 0f00000000;
	mul.wide.s32 	%rd29, %r112, 4;
	add.s64 	%rd30, %rd6, %rd29;
	ld.global.f32 	%f289, [%rd30+-32];
	div.rn.f32 	%f290, %f289, %f391;
	selp.f32 	%f291, 0f00000000, %f290, %p21;
	st.global.f32 	[%rd30+-32], %f291;
	ld.global.f32 	%f292, [%rd30+-28];
	div.rn.f32 	%f293, %f292, %f391;
	selp.f32 	%f294, 0f00000000, %f293, %p21;
	st.global.f32 	[%rd30+-28], %f294;
	ld.global.f32 	%f295, [%rd30+-24];
	div.rn.f32 	%f296, %f295, %f391;
	selp.f32 	%f297, 0f00000000, %f296, %p21;
	st.global.f32 	[%rd30+-24], %f297;
	ld.global.f32 	%f298, [%rd30+-20];
	div.rn.f32 	%f299, %f298, %f391;
	selp.f32 	%f300, 0f00000000, %f299, %p21;
	st.global.f32 	[%rd30+-20], %f300;
	ld.global.f32 	%f301, [%rd30+-16];
	div.rn.f32 	%f302, %f301, %f391;
	selp.f32 	%f303, 0f00000000, %f302, %p21;
	st.global.f32 	[%rd30+-16], %f303;
	ld.global.f32 	%f304, [%rd30+-12];
	div.rn.f32 	%f305, %f304, %f391;
	selp.f32 	%f306, 0f00000000, %f305, %p21;
	st.global.f32 	[%rd30+-12], %f306;
	ld.global.f32 	%f307, [%rd30+-8];
	div.rn.f32 	%f308, %f307, %f391;
	selp.f32 	%f309, 0f00000000, %f308, %p21;
	st.global.f32 	[%rd30+-8], %f309;
	ld.global.f32 	%f310, [%rd30+-4];
	div.rn.f32 	%f311, %f310, %f391;
	selp.f32 	%f312, 0f00000000, %f311, %p21;
	st.global.f32 	[%rd30+-4], %f312;
	ld.global.f32 	%f313, [%rd30];
	div.rn.f32 	%f314, %f313, %f391;
	selp.f32 	%f315, 0f00000000, %f314, %p21;
	st.global.f32 	[%rd30], %f315;
	ld.global.f32 	%f316, [%rd30+4];
	div.rn.f32 	%f317, %f316, %f391;
	selp.f32 	%f318, 0f00000000, %f317, %p21;
	st.global.f32 	[%rd30+4], %f318;
	ld.global.f32 	%f319, [%rd30+8];
	div.rn.f32 	%f320, %f319, %f391;
	selp.f32 	%f321, 0f00000000, %f320, %p21;
	st.global.f32 	[%rd30+8], %f321;
	ld.global.f32 	%f322, [%rd30+12];
	div.rn.f32 	%f323, %f322, %f391;
	selp.f32 	%f324, 0f00000000, %f323, %p21;
	st.global.f32 	[%rd30+12], %f324;
	ld.global.f32 	%f325, [%rd30+16];
	div.rn.f32 	%f326, %f325, %f391;
	selp.f32 	%f327, 0f00000000, %f326, %p21;
	st.global.f32 	[%rd30+16], %f327;
	ld.global.f32 	%f328, [%rd30+20];
	div.rn.f32 	%f329, %f328, %f391;
	selp.f32 	%f330, 0f00000000, %f329, %p21;
	st.global.f32 	[%rd30+20], %f330;
	ld.global.f32 	%f331, [%rd30+24];
	div.rn.f32 	%f332, %f331, %f391;
	selp.f32 	%f333, 0f00000000, %f332, %p21;
	st.global.f32 	[%rd30+24], %f333;
	ld.global.f32 	%f334, [%rd30+28];
	div.rn.f32 	%f335, %f334, %f391;
	selp.f32 	%f336, 0f00000000, %f335, %p21;
	st.global.f32 	[%rd30+28], %f336;
	add.s32 	%r113, %r113, 16;
	add.s32 	%r112, %r112, 16;
	setp.ne.s32 	%p22, %r113, 0;
	@%p22 bra 	$L__BB0_26;
$L__BB0_27:
	setp.eq.s32 	%p23, %r4, 0;
	@%p23 bra 	$L__BB0_36;
	setp.lt.u32 	%p24, %r4, 8;
	@%p24 bra 	$L__BB0_30;
	setp.eq.f32 	%p25, %f391, 0f00000000;
	add.s32 	%r98, %r114, %r3;
	mul.wide.s32 	%rd31, %r98, 4;
	add.s64 	%rd32, %rd2, %rd31;
	ld.global.f32 	%f337, [%rd32];
	div.rn.f32 	%f338, %f337, %f391;
	selp.f32 	%f339, 0f00000000, %f338, %p25;
	st.global.f32 	[%rd32], %f339;
	ld.global.f32 	%f340, [%rd32+4];
	div.rn.f32 	%f341, %f340, %f391;
	selp.f32 	%f342, 0f00000000, %f341, %p25;
	st.global.f32 	[%rd32+4], %f342;
	ld.global.f32 	%f343, [%rd32+8];
	div.rn.f32 	%f344, %f343, %f391;
	selp.f32 	%f345, 0f00000000, %f344, %p25;
	st.global.f32 	[%rd32+8], %f345;
	ld.global.f32 	%f346, [%rd32+12];
	div.rn.f32 	%f347, %f346, %f391;
	selp.f32 	%f348, 0f00000000, %f347, %p25;
	st.global.f32 	[%rd32+12], %f348;
	ld.global.f32 	%f349, [%rd32+16];
	div.rn.f32 	%f350, %f349, %f391;
	selp.f32 	%f351, 0f00000000, %f350, %p25;
	st.global.f32 	[%rd32+16], %f351;
	ld.global.f32 	%f352, [%rd32+20];
	div.rn.f32 	%f353, %f352, %f391;
	selp.f32 	%f354, 0f00000000, %f353, %p25;
	st.global.f32 	[%rd32+20], %f354;
	ld.global.f32 	%f355, [%rd32+24];
	div.rn.f32 	%f356, %f355, %f391;
	selp.f32 	%f357, 0f00000000, %f356, %p25;
	st.global.f32 	[%rd32+24], %f357;
	ld.global.f32 	%f358, [%rd32+28];
	div.rn.f32 	%f359, %f358, %f391;
	selp.f32 	%f360, 0f00000000, %f359, %p25;
	st.global.f32 	[%rd32+28], %f360;
	add.s32 	%r114, %r114, 8;
$L__BB0_30:
	setp.eq.s32 	%p26, %r20, 0;
	@%p26 bra 	$L__BB0_36;
	and.b32  	%r46, %r55, 3;
	setp.lt.u32 	%p27, %r20, 4;
	@%p27 bra 	$L__BB0_33;
	setp.eq.f32 	%p28, %f391, 0f00000000;
	add.s32 	%r99, %r114, %r3;
	mul.wide.s32 	%rd33, %r99, 4;
	add.s64 	%rd34, %rd2, %rd33;
	ld.global.f32 	%f361, [%rd34];
	div.rn.f32 	%f362, %f361, %f391;
	selp.f32 	%f363, 0f00000000, %f362, %p28;
	st.global.f32 	[%rd34], %f363;
	ld.global.f32 	%f364, [%rd34+4];
	div.rn.f32 	%f365, %f364, %f391;
	selp.f32 	%f366, 0f00000000, %f365, %p28;
	st.global.f32 	[%rd34+4], %f366;
	ld.global.f32 	%f367, [%rd34+8];
	div.rn.f32 	%f368, %f367, %f391;
	selp.f32 	%f369, 0f00000000, %f368, %p28;
	st.global.f32 	[%rd34+8], %f369;
	ld.global.f32 	%f370, [%rd34+12];
	div.rn.f32 	%f371, %f370, %f391;
	selp.f32 	%f372, 0f00000000, %f371, %p28;
	st.global.f32 	[%rd34+12], %f372;
	add.s32 	%r114, %r114, 4;
$L__BB0_33:
	setp.eq.s32 	%p29, %r46, 0;
	@%p29 bra 	$L__BB0_36;
	add.s32 	%r118, %r114, %r3;
	neg.s32 	%r117, %r46;
$L__BB0_35:
	.pragma "nounroll";
	setp.eq.f32 	%p30, %f391, 0f00000000;
	mul.wide.s32 	%rd35, %r118, 4;
	add.s64 	%rd36, %rd2, %rd35;
	ld.global.f32 	%f373, [%rd36];
	div.rn.f32 	%f374, %f373, %f391;
	selp.f32 	%f375, 0f00000000, %f374, %p30;
	st.global.f32 	[%rd36], %f375;
	add.s32 	%r118, %r118, 1;
	add.s32 	%r117, %r117, 1;
	setp.ne.s32 	%p31, %r117, 0;
	@%p31 bra 	$L__BB0_35;
$L__BB0_36:
	ret;

}
	// .globl	_Z13matmul_kernelPKfS0_Pfiiib
.visible .entry _Z13matmul_kernelPKfS0_Pfiiib(
	.param .u64 .ptr .align 1 _Z13matmul_kernelPKfS0_Pfiiib_param_0,
	.param .u64 .ptr .align 1 _Z13matmul_kernelPKfS0_Pfiiib_param_1,
	.param .u64 .ptr .align 1 _Z13matmul_kernelPKfS0_Pfiiib_param_2,
	.param .u32 _Z13matmul_kernelPKfS0_Pfiiib_param_3,
	.param .u32 _Z13matmul_kernelPKfS0_Pfiiib_param_4,
	.param .u32 _Z13matmul_kernelPKfS0_Pfiiib_param_5,
	.param .u8 _Z13matmul_kernelPKfS0_Pfiiib_param_6
)
{
	.reg .pred 	%p<16>;
	.reg .b16 	%rs<2>;
	.reg .b32 	%r<49>;
	.reg .b32 	%f<61>;
	.reg .b64 	%rd<15>;
	// demoted variable
	.shared .align 4 .b8 _ZZ13matmul_kernelPKfS0_PfiiibE2As[1024];
	// demoted variable
	.shared .align 4 .b8 _ZZ13matmul_kernelPKfS0_PfiiibE2Bs[1024];
	ld.param.u64 	%rd3, [_Z13matmul_kernelPKfS0_Pfiiib_param_0];
	ld.param.u64 	%rd5, [_Z13matmul_kernelPKfS0_Pfiiib_param_1];
	ld.param.u64 	%rd4, [_Z13matmul_kernelPKfS0_Pfiiib_param_2];
	ld.param.u32 	%r27, [_Z13matmul_kernelPKfS0_Pfiiib_param_3];
	ld.param.u32 	%r28, [_Z13matmul_kernelPKfS0_Pfiiib_param_4];
	ld.param.u32 	%r29, [_Z13matmul_kernelPKfS0_Pfiiib_param_5];
	ld.param.s8 	%rs1, [_Z13matmul_kernelPKfS0_Pfiiib_param_6];
	cvta.to.global.u64 	%rd1, %rd5;
	mov.u32 	%r30, %ctaid.x;
	mov.u32 	%r31, %ctaid.y;
	mov.u32 	%r43, %tid.x;
	mov.u32 	%r46, %tid.y;
	shl.b32 	%r32, %r31, 4;
	add.s32 	%r3, %r32, %r46;
	shl.b32 	%r4, %r30, 4;
	add.s32 	%r5, %r4, %r43;
	setp.lt.s32 	%p1, %r29, 1;
	mov.f32 	%f60, 0f00000000;
	@%p1 bra 	$L__BB1_12;
	add.s32 	%r33, %r29, 15;
	shr.u32 	%r34, %r33, 4;
	shl.b32 	%r35, %r46, 6;
	mov.u32 	%r36, _ZZ13matmul_kernelPKfS0_PfiiibE2As;
	add.s32 	%r6, %r36, %r35;
	shl.b32 	%r37, %r43, 2;
	add.s32 	%r7, %r6, %r37;
	mov.u32 	%r38, _ZZ13matmul_kernelPKfS0_PfiiibE2Bs;
	add.s32 	%r9, %r38, %r37;
	add.s32 	%r8, %r9, %r35;
	neg.s32 	%r48, %r34;
	mad.lo.s32 	%r39, %r46, %r28, %r43;
	add.s32 	%r47, %r39, %r4;
	shl.b32 	%r12, %r28, 4;
	mad.lo.s32 	%r45, %r29, %r5, %r46;
	mad.lo.s32 	%r44, %r29, %r3, %r43;
	cvta.to.global.u64 	%rd2, %rd3;
	mov.f32 	%f60, 0f00000000;
$L__BB1_2:
	setp.ge.s32 	%p2, %r3, %r27;
	setp.ge.s32 	%p3, %r43, %r29;
	mov.f32 	%f59, 0f00000000;
	or.pred  	%p4, %p2, %p3;
	@%p4 bra 	$L__BB1_4;
	mul.wide.u32 	%rd6, %r44, 4;
	add.s64 	%rd7, %rd2, %rd6;
	ld.global.f32 	%f59, [%rd7];
$L__BB1_4:
	setp.eq.s16 	%p5, %rs1, 0;
	st.shared.f32 	[%r7], %f59;
	@%p5 bra 	$L__BB1_8;
	setp.ge.s32 	%p6, %r5, %r28;
	setp.ge.s32 	%p7, %r46, %r29;
	or.pred  	%p8, %p6, %p7;
	@%p8 bra 	$L__BB1_7;
	mul.wide.u32 	%rd8, %r45, 4;
	add.s64 	%rd9, %rd1, %rd8;
	ld.global.f32 	%f9, [%rd9];
	st.shared.f32 	[%r8], %f9;
	bra.uni 	$L__BB1_11;
$L__BB1_7:
	mov.b32 	%r40, 0;
	st.shared.u32 	[%r8], %r40;
	bra.uni 	$L__BB1_11;
$L__BB1_8:
	setp.ge.s32 	%p9, %r5, %r28;
	setp.ge.s32 	%p10, %r46, %r29;
	or.pred  	%p11, %p10, %p9;
	@%p11 bra 	$L__BB1_10;
	mul.wide.s32 	%rd10, %r47, 4;
	add.s64 	%rd11, %rd1, %rd10;
	ld.global.f32 	%f10, [%rd11];
	st.shared.f32 	[%r8], %f10;
	bra.uni 	$L__BB1_11;
$L__BB1_10:
	mov.b32 	%r41, 0;
	st.shared.u32 	[%r8], %r41;
$L__BB1_11:
	bar.sync 	0;
	ld.shared.f32 	%f11, [%r6];
	ld.shared.f32 	%f12, [%r9];
	fma.rn.f32 	%f13, %f11, %f12, %f60;
	ld.shared.f32 	%f14, [%r6+4];
	ld.shared.f32 	%f15, [%r9+64];
	fma.rn.f32 	%f16, %f14, %f15, %f13;
	ld.shared.f32 	%f17, [%r6+8];
	ld.shared.f32 	%f18, [%r9+128];
	fma.rn.f32 	%f19, %f17, %f18, %f16;
	ld.shared.f32 	%f20, [%r6+12];
	ld.shared.f32 	%f21, [%r9+192];
	fma.rn.f32 	%f22, %f20, %f21, %f19;
	ld.shared.f32 	%f23, [%r6+16];
	ld.shared.f32 	%f24, [%r9+256];
	fma.rn.f32 	%f25, %f23, %f24, %f22;
	ld.shared.f32 	%f26, [%r6+20];
	ld.shared.f32 	%f27, [%r9+320];
	fma.rn.f32 	%f28, %f26, %f27, %f25;
	ld.shared.f32 	%f29, [%r6+24];
	ld.shared.f32 	%f30, [%r9+384];
	fma.rn.f32 	%f31, %f29, %f30, %f28;
	ld.shared.f32 	%f32, [%r6+28];
	ld.shared.f32 	%f33, [%r9+448];
	fma.rn.f32 	%f34, %f32, %f33, %f31;
	ld.shared.f32 	%f35, [%r6+32];
	ld.shared.f32 	%f36, [%r9+512];
	fma.rn.f32 	%f37, %f35, %f36, %f34;
	ld.shared.f32 	%f38, [%r6+36];
	ld.shared.f32 	%f39, [%r9+576];
	fma.rn.f32 	%f40, %f38, %f39, %f37;
	ld.shared.f32 	%f41, [%r6+40];
	ld.shared.f32 	%f42, [%r9+640];
	fma.rn.f32 	%f43, %f41, %f42, %f40;
	ld.shared.f32 	%f44, [%r6+44];
	ld.shared.f32 	%f45, [%r9+704];
	fma.rn.f32 	%f46, %f44, %f45, %f43;
	ld.shared.f32 	%f47, [%r6+48];
	ld.shared.f32 	%f48, [%r9+768];
	fma.rn.f32 	%f49, %f47, %f48, %f46;
	ld.shared.f32 	%f50, [%r6+52];
	ld.shared.f32 	%f51, [%r9+832];
	fma.rn.f32 	%f52, %f50, %f51, %f49;
	ld.shared.f32 	%f53, [%r6+56];
	ld.shared.f32 	%f54, [%r9+896];
	fma.rn.f32 	%f55, %f53, %f54, %f52;
	ld.shared.f32 	%f56, [%r6+60];
	ld.shared.f32 	%f57, [%r9+960];
	fma.rn.f32 	%f60, %f56, %f57, %f55;
	bar.sync 	0;
	add.s32 	%r48, %r48, 1;
	setp.ne.s32 	%p12, %r48, 0;
	add.s32 	%r47, %r47, %r12;
	add.s32 	%r46, %r46, 16;
	add.s32 	%r45, %r45, 16;
	add.s32 	%r44, %r44, 16;
	add.s32 	%r43, %r43, 16;
	@%p12 bra 	$L__BB1_2;
$L__BB1_12:
	setp.ge.s32 	%p13, %r3, %r27;
	setp.ge.s32 	%p14, %r5, %r28;
	or.pred  	%p15, %p13, %p14;
	@%p15 bra 	$L__BB1_14;
	mad.lo.s32 	%r42, %r28, %r3, %r5;
	cvta.to.global.u64 	%rd12, %rd4;
	mul.wide.u32 	%rd13, %r42, 4;
	add.s64 	%rd14, %rd12, %rd13;
	st.global.f32 	[%rd14], %f60;
$L__BB1_14:
	ret;

}
	// .globl	_Z16attention_kernelPKfS0_S0_PfS1_iiiif
.visible .entry _Z16attention_kernelPKfS0_S0_PfS1_iiiif(
	.param .u64 .ptr .align 1 _Z16attention_kernelPKfS0_S0_PfS1_iiiif_param_0,
	.param .u64 .ptr .align 1 _Z16attention_kernelPKfS0_S0_PfS1_iiiif_param_1,
	.param .u64 .ptr .align 1 _Z16attention_kernelPKfS0_S0_PfS1_iiiif_param_2,
	.param .u64 .ptr .align 1 _Z16attention_kernelPKfS0_S0_PfS1_iiiif_param_3,
	.param .u64 .ptr .align 1 _Z16attention_kernelPKfS0_S0_PfS1_iiiif_param_4,
	.param .u32 _Z16attention_kernelPKfS0_S0_PfS1_iiiif_param_5,
	.param .u32 _Z16attention_kernelPKfS0_S0_PfS1_iiiif_param_6,
	.param .u32 _Z16attention_kernelPKfS0_S0_PfS1_iiiif_param_7,
	.param .u32 _Z16attention_kernelPKfS0_S0_PfS1_iiiif_param_8,
	.param .f32 _Z16attention_kernelPKfS0_S0_PfS1_iiiif_param_9
)
{
	.reg .pred 	%p<75>;
	.reg .b32 	%r<276>;
	.reg .b32 	%f<578>;
	.reg .b64 	%rd<101>;

	ld.param.u64 	%rd8, [_Z16attention_kernelPKfS0_S0_PfS1_iiiif_param_0];
	ld.param.u64 	%rd9, [_Z16attention_kernelPKfS0_S0_PfS1_iiiif_param_1];
	ld.param.u64 	%rd10, [_Z16attention_kernelPKfS0_S0_PfS1_iiiif_param_2];
	ld.param.u64 	%rd11, [_Z16attention_kernelPKfS0_S0_PfS1_iiiif_param_3];
	ld.param.u64 	%rd12, [_Z16attention_kernelPKfS0_S0_PfS1_iiiif_param_4];
	ld.param.u32 	%r105, [_Z16attention_kernelPKfS0_S0_PfS1_iiiif_param_5];
	ld.param.u32 	%r102, [_Z16attention_kernelPKfS0_S0_PfS1_iiiif_param_6];
	ld.param.u32 	%r103, [_Z16attention_kernelPKfS0_S0_PfS1_iiiif_param_7];
	ld.param.u32 	%r104, [_Z16attention_kernelPKfS0_S0_PfS1_iiiif_param_8];
	ld.param.f32 	%f53, [_Z16attention_kernelPKfS0_S0_PfS1_iiiif_param_9];
	cvta.to.global.u64 	%rd1, %rd9;
	cvta.to.global.u64 	%rd2, %rd8;
	cvta.to.global.u64 	%rd3, %rd10;
	cvta.to.global.u64 	%rd4, %rd12;
	cvta.to.global.u64 	%rd5, %rd11;
	mov.u32 	%r1, %ctaid.z;
	mov.u32 	%r2, %ctaid.y;
	mov.u32 	%r106, %ctaid.x;
	mov.u32 	%r107, %ntid.x;
	mov.u32 	%r108, %tid.x;
	mad.lo.s32 	%r3, %r106, %r107, %r108;
	setp.ge.s32 	%p1, %r1, %r105;
	setp.ge.s32 	%p2, %r2, %r104;
	or.pred  	%p3, %p1, %p2;
	setp.ge.s32 	%p4, %r3, %r102;
	or.pred  	%p5, %p4, %p3;
	@%p5 bra 	$L__BB2_93;
	ld.param.u32 	%r216, [_Z16attention_kernelPKfS0_S0_PfS1_iiiif_param_6];
	div.s32 	%r4, %r103, %r104;
	mul.lo.s32 	%r109, %r216, %r1;
	mul.lo.s32 	%r110, %r109, %r103;
	mul.lo.s32 	%r5, %r103, %r3;
	add.s32 	%r111, %r110, %r5;
	mul.lo.s32 	%r112, %r4, %r2;
	add.s32 	%r6, %r111, %r112;
	add.s32 	%r7, %r112, %r110;
	mad.lo.s32 	%r113, %r104, %r1, %r2;
	mad.lo.s32 	%r114, %r113, %r216, %r3;
	mul.lo.s32 	%r8, %r114, %r216;
	setp.lt.s32 	%p6, %r216, 1;
	@%p6 bra 	$L__BB2_29;
	setp.lt.s32 	%p7, %r4, 1;
	@%p7 bra 	$L__BB2_18;
	and.b32  	%r9, %r4, 15;
	and.b32  	%r10, %r4, 7;
	mov.b32 	%r240, 0;
$L__BB2_4:
	setp.lt.u32 	%p16, %r4, 16;
	mad.lo.s32 	%r12, %r240, %r103, %r7;
	mov.f32 	%f552, 0f00000000;
	mov.b32 	%r243, 0;
	@%p16 bra 	$L__BB2_7;
	mov.f32 	%f552, 0f00000000;
	mov.b32 	%r241, 0;
$L__BB2_6:
	.pragma "nounroll";
	add.s32 	%r126, %r241, %r6;
	mul.wide.s32 	%rd21, %r126, 4;
	add.s64 	%rd22, %rd2, %rd21;
	ld.global.f32 	%f57, [%rd22];
	add.s32 	%r127, %r12, %r241;
	mul.wide.s32 	%rd23, %r127, 4;
	add.s64 	%rd24, %rd1, %rd23;
	ld.global.f32 	%f58, [%rd24];
	fma.rn.f32 	%f59, %f57, %f58, %f552;
	ld.global.f32 	%f60, [%rd22+4];
	ld.global.f32 	%f61, [%rd24+4];
	fma.rn.f32 	%f62, %f60, %f61, %f59;
	ld.global.f32 	%f63, [%rd22+8];
	ld.global.f32 	%f64, [%rd24+8];
	fma.rn.f32 	%f65, %f63, %f64, %f62;
	ld.global.f32 	%f66, [%rd22+12];
	ld.global.f32 	%f67, [%rd24+12];
	fma.rn.f32 	%f68, %f66, %f67, %f65;
	ld.global.f32 	%f69, [%rd22+16];
	ld.global.f32 	%f70, [%rd24+16];
	fma.rn.f32 	%f71, %f69, %f70, %f68;
	ld.global.f32 	%f72, [%rd22+20];
	ld.global.f32 	%f73, [%rd24+20];
	fma.rn.f32 	%f74, %f72, %f73, %f71;
	ld.global.f32 	%f75, [%rd22+24];
	ld.global.f32 	%f76, [%rd24+24];
	fma.rn.f32 	%f77, %f75, %f76, %f74;
	ld.global.f32 	%f78, [%rd22+28];
	ld.global.f32 	%f79, [%rd24+28];
	fma.rn.f32 	%f80, %f78, %f79, %f77;
	ld.global.f32 	%f81, [%rd22+32];
	ld.global.f32 	%f82, [%rd24+32];
	fma.rn.f32 	%f83, %f81, %f82, %f80;
	ld.global.f32 	%f84, [%rd22+36];
	ld.global.f32 	%f85, [%rd24+36];
	fma.rn.f32 	%f86, %f84, %f85, %f83;
	ld.global.f32 	%f87, [%rd22+40];
	ld.global.f32 	%f88, [%rd24+40];
	fma.rn.f32 	%f89, %f87, %f88, %f86;
	ld.global.f32 	%f90, [%rd22+44];
	ld.global.f32 	%f91, [%rd24+44];
	fma.rn.f32 	%f92, %f90, %f91, %f89;
	ld.global.f32 	%f93, [%rd22+48];
	ld.global.f32 	%f94, [%rd24+48];
	fma.rn.f32 	%f95, %f93, %f94, %f92;
	ld.global.f32 	%f96, [%rd22+52];
	ld.global.f32 	%f97, [%rd24+52];
	fma.rn.f32 	%f98, %f96, %f97, %f95;
	ld.global.f32 	%f99, [%rd22+56];
	ld.global.f32 	%f100, [%rd24+56];
	fma.rn.f32 	%f101, %f99, %f100, %f98;
	ld.global.f32 	%f102, [%rd22+60];
	ld.global.f32 	%f103, [%rd24+60];
	fma.rn.f32 	%f552, %f102, %f103, %f101;
	add.s32 	%r241, %r241, 16;
	and.b32  	%r243, %r4, 2147483632;
	setp.ne.s32 	%p17, %r241, %r243;
	@%p17 bra 	$L__BB2_6;
$L__BB2_7:
	setp.eq.s32 	%p18, %r9, 0;
	@%p18 bra 	$L__BB2_17;
	add.s32 	%r128, %r9, -1;
	setp.lt.u32 	%p19, %r128, 7;
	@%p19 bra 	$L__BB2_10;
	add.s32 	%r129, %r243, %r6;
	mul.wide.s32 	%rd25, %r129, 4;
	add.s64 	%rd26, %rd2, %rd25;
	ld.global.f32 	%f105, [%rd26];
	add.s32 	%r130, %r12, %r243;
	mul.wide.s32 	%rd27, %r130, 4;
	add.s64 	%rd28, %rd1, %rd27;
	ld.global.f32 	%f106, [%rd28];
	fma.rn.f32 	%f107, %f105, %f106, %f552;
	ld.global.f32 	%f108, [%rd26+4];
	ld.global.f32 	%f109, [%rd28+4];
	fma.rn.f32 	%f110, %f108, %f109, %f107;
	ld.global.f32 	%f111, [%rd26+8];
	ld.global.f32 	%f112, [%rd28+8];
	fma.rn.f32 	%f113, %f111, %f112, %f110;
	ld.global.f32 	%f114, [%rd26+12];
	ld.global.f32 	%f115, [%rd28+12];
	fma.rn.f32 	%f116, %f114, %f115, %f113;
	ld.global.f32 	%f117, [%rd26+16];
	ld.global.f32 	%f118, [%rd28+16];
	fma.rn.f32 	%f119, %f117, %f118, %f116;
	ld.global.f32 	%f120, [%rd26+20];
	ld.global.f32 	%f121, [%rd28+20];
	fma.rn.f32 	%f122, %f120, %f121, %f119;
	ld.global.f32 	%f123, [%rd26+24];
	ld.global.f32 	%f124, [%rd28+24];
	fma.rn.f32 	%f125, %f123, %f124, %f122;
	ld.global.f32 	%f126, [%rd26+28];
	ld.global.f32 	%f127, [%rd28+28];
	fma.rn.f32 	%f552, %f126, %f127, %f125;
	add.s32 	%r243, %r243, 8;
$L__BB2_10:
	setp.eq.s32 	%p20, %r10, 0;
	@%p20 bra 	$L__BB2_17;
	add.s32 	%r131, %r10, -1;
	setp.lt.u32 	%p21, %r131, 3;
	@%p21 bra 	$L__BB2_13;
	add.s32 	%r132, %r243, %r6;
	mul.wide.s32 	%rd29, %r132, 4;
	add.s64 	%rd30, %rd2, %rd29;
	ld.global.f32 	%f129, [%rd30];
	add.s32 	%r133, %r12, %r243;
	mul.wide.s32 	%rd31, %r133, 4;
	add.s64 	%rd32, %rd1, %rd31;
	ld.global.f32 	%f130, [%rd32];
	fma.rn.f32 	%f131, %f129, %f130, %f552;
	ld.global.f32 	%f132, [%rd30+4];
	ld.global.f32 	%f133, [%rd32+4];
	fma.rn.f32 	%f134, %f132, %f133, %f131;
	ld.global.f32 	%f135, [%rd30+8];
	ld.global.f32 	%f136, [%rd32+8];
	fma.rn.f32 	%f137, %f135, %f136, %f134;
	ld.global.f32 	%f138, [%rd30+12];
	ld.global.f32 	%f139, [%rd32+12];
	fma.rn.f32 	%f552, %f138, %f139, %f137;
	add.s32 	%r243, %r243, 4;
$L__BB2_13:
	and.b32  	%r134, %r4, 3;
	setp.eq.s32 	%p22, %r134, 0;
	@%p22 bra 	$L__BB2_17;
	setp.eq.s32 	%p23, %r134, 1;
	add.s32 	%r136, %r243, %r6;
	mul.wide.s32 	%rd33, %r136, 4;
	add.s64 	%rd6, %rd2, %rd33;
	ld.global.f32 	%f140, [%rd6];
	add.s32 	%r137, %r12, %r243;
	mul.wide.s32 	%rd34, %r137, 4;
	add.s64 	%rd7, %rd1, %rd34;
	ld.global.f32 	%f141, [%rd7];
	fma.rn.f32 	%f552, %f140, %f141, %f552;
	@%p23 bra 	$L__BB2_17;
	setp.eq.s32 	%p24, %r134, 2;
	ld.global.f32 	%f142, [%rd6+4];
	ld.global.f32 	%f143, [%rd7+4];
	fma.rn.f32 	%f552, %f142, %f143, %f552;
	@%p24 bra 	$L__BB2_17;
	ld.global.f32 	%f144, [%rd6+8];
	ld.global.f32 	%f145, [%rd7+8];
	fma.rn.f32 	%f552, %f144, %f145, %f552;
$L__BB2_17:
	ld.param.u32 	%r221, [_Z16attention_kernelPKfS0_S0_PfS1_iiiif_param_6];
	mul.f32 	%f146, %f53, %f552;
	add.s32 	%r139, %r240, %r8;
	mul.wide.s32 	%rd35, %r139, 4;
	add.s64 	%rd36, %rd4, %rd35;
	st.global.f32 	[%rd36], %f146;
	add.s32 	%r240, %r240, 1;
	setp.eq.s32 	%p25, %r240, %r221;
	@%p25 bra 	$L__BB2_29;
	bra.uni 	$L__BB2_4;
$L__BB2_18:
	ld.param.u32 	%r217, [_Z16attention_kernelPKfS0_S0_PfS1_iiiif_param_6];
	mul.f32 	%f15, %f53, 0f00000000;
	add.s32 	%r116, %r217, -1;
	and.b32  	%r22, %r217, 7;
	setp.lt.u32 	%p8, %r116, 7;
	mov.b32 	%r247, 0;
	@%p8 bra 	$L__BB2_21;
	ld.param.u32 	%r218, [_Z16attention_kernelPKfS0_S0_PfS1_iiiif_param_6];
	and.b32  	%r247, %r218, 2147483640;
	mov.b32 	%r245, 0;
$L__BB2_20:
	.pragma "nounroll";
	add.s32 	%r118, %r245, %r8;
	mul.wide.s32 	%rd13, %r118, 4;
	add.s64 	%rd14, %rd4, %rd13;
	st.global.f32 	[%rd14], %f15;
	st.global.f32 	[%rd14+4], %f15;
	st.global.f32 	[%rd14+8], %f15;
	st.global.f32 	[%rd14+12], %f15;
	st.global.f32 	[%rd14+16], %f15;
	st.global.f32 	[%rd14+20], %f15;
	st.global.f32 	[%rd14+24], %f15;
	st.global.f32 	[%rd14+28], %f15;
	add.s32 	%r245, %r245, 8;
	setp.ne.s32 	%p9, %r245, %r247;
	@%p9 bra 	$L__BB2_20;
$L__BB2_21:
	setp.eq.s32 	%p10, %r22, 0;
	@%p10 bra 	$L__BB2_29;
	ld.param.u32 	%r219, [_Z16attention_kernelPKfS0_S0_PfS1_iiiif_param_6];
	and.b32  	%r27, %r219, 3;
	setp.lt.u32 	%p11, %r22, 4;
	@%p11 bra 	$L__BB2_24;
	add.s32 	%r119, %r247, %r8;
	mul.wide.s32 	%rd15, %r119, 4;
	add.s64 	%rd16, %rd4, %rd15;
	st.global.f32 	[%rd16], %f15;
	st.global.f32 	[%rd16+4], %f15;
	st.global.f32 	[%rd16+8], %f15;
	st.global.f32 	[%rd16+12], %f15;
	add.s32 	%r247, %r247, 4;
$L__BB2_24:
	setp.eq.s32 	%p12, %r27, 0;
	@%p12 bra 	$L__BB2_29;
	setp.eq.s32 	%p13, %r27, 1;
	@%p13 bra 	$L__BB2_27;
	add.s32 	%r120, %r247, %r8;
	mul.wide.s32 	%rd17, %r120, 4;
	add.s64 	%rd18, %rd4, %rd17;
	st.global.f32 	[%rd18], %f15;
	st.global.f32 	[%rd18+4], %f15;
	add.s32 	%r247, %r247, 2;
$L__BB2_27:
	ld.param.u32 	%r220, [_Z16attention_kernelPKfS0_S0_PfS1_iiiif_param_6];
	and.b32  	%r121, %r220, 1;
	setp.eq.b32 	%p14, %r121, 1;
	not.pred 	%p15, %p14;
	@%p15 bra 	$L__BB2_29;
	add.s32 	%r122, %r247, %r8;
	mul.wide.s32 	%rd19, %r122, 4;
	add.s64 	%rd20, %rd4, %rd19;
	st.global.f32 	[%rd20], %f15;
$L__BB2_29:
	ld.param.u32 	%r222, [_Z16attention_kernelPKfS0_S0_PfS1_iiiif_param_6];
	setp.lt.s32 	%p26, %r222, 1;
	bar.sync 	0;
	mov.f32 	%f560, 0fFF800000;
	@%p26 bra 	$L__BB2_42;
	ld.param.u32 	%r223, [_Z16attention_kernelPKfS0_S0_PfS1_iiiif_param_6];
	add.s32 	%r141, %r223, -1;
	and.b32  	%r32, %r223, 15;
	setp.lt.u32 	%p27, %r141, 15;
	mov.f32 	%f560, 0fFF800000;
	mov.b32 	%r249, 0;
	@%p27 bra 	$L__BB2_33;
	ld.param.u32 	%r224, [_Z16attention_kernelPKfS0_S0_PfS1_iiiif_param_6];
	and.b32  	%r249, %r224, 2147483632;
	mov.f32 	%f560, 0fFF800000;
	mov.b32 	%r254, 0;
$L__BB2_32:
	.pragma "nounroll";
	add.s32 	%r143, %r254, %r8;
	mul.wide.s32 	%rd37, %r143, 4;
	add.s64 	%rd38, %rd4, %rd37;
	ld.global.f32 	%f151, [%rd38];
	max.f32 	%f152, %f560, %f151;
	ld.global.f32 	%f153, [%rd38+4];
	max.f32 	%f154, %f152, %f153;
	ld.global.f32 	%f155, [%rd38+8];
	max.f32 	%f156, %f154, %f155;
	ld.global.f32 	%f157, [%rd38+12];
	max.f32 	%f158, %f156, %f157;
	ld.global.f32 	%f159, [%rd38+16];
	max.f32 	%f160, %f158, %f159;
	ld.global.f32 	%f161, [%rd38+20];
	max.f32 	%f162, %f160, %f161;
	ld.global.f32 	%f163, [%rd38+24];
	max.f32 	%f164, %f162, %f163;
	ld.global.f32 	%f165, [%rd38+28];
	max.f32 	%f166, %f164, %f165;
	ld.global.f32 	%f167, [%rd38+32];
	max.f32 	%f168, %f166, %f167;
	ld.global.f32 	%f169, [%rd38+36];
	max.f32 	%f170, %f168, %f169;
	ld.global.f32 	%f171, [%rd38+40];
	max.f32 	%f172, %f170, %f171;
	ld.global.f32 	%f173, [%rd38+44];
	max.f32 	%f174, %f172, %f173;
	ld.global.f32 	%f175, [%rd38+48];
	max.f32 	%f176, %f174, %f175;
	ld.global.f32 	%f177, [%rd38+52];
	max.f32 	%f178, %f176, %f177;
	ld.global.f32 	%f179, [%rd38+56];
	max.f32 	%f180, %f178, %f179;
	ld.global.f32 	%f181, [%rd38+60];
	max.f32 	%f560, %f180, %f181;
	add.s32 	%r254, %r254, 16;
	setp.eq.s32 	%p28, %r254, %r249;
	@%p28 bra 	$L__BB2_33;
	bra.uni 	$L__BB2_32;
$L__BB2_33:
	setp.eq.s32 	%p29, %r32, 0;
	@%p29 bra 	$L__BB2_42;
	ld.param.u32 	%r225, [_Z16attention_kernelPKfS0_S0_PfS1_iiiif_param_6];
	and.b32  	%r35, %r225, 7;
	setp.lt.u32 	%p30, %r32, 8;
	@%p30 bra 	$L__BB2_36;
	add.s32 	%r144, %r249, %r8;
	mul.wide.s32 	%rd39, %r144, 4;
	add.s64 	%rd40, %rd4, %rd39;
	ld.global.f32 	%f183, [%rd40];
	max.f32 	%f184, %f560, %f183;
	ld.global.f32 	%f185, [%rd40+4];
	max.f32 	%f186, %f184, %f185;
	ld.global.f32 	%f187, [%rd40+8];
	max.f32 	%f188, %f186, %f187;
	ld.global.f32 	%f189, [%rd40+12];
	max.f32 	%f190, %f188, %f189;
	ld.global.f32 	%f191, [%rd40+16];
	max.f32 	%f192, %f190, %f191;
	ld.global.f32 	%f193, [%rd40+20];
	max.f32 	%f194, %f192, %f193;
	ld.global.f32 	%f195, [%rd40+24];
	max.f32 	%f196, %f194, %f195;
	ld.global.f32 	%f197, [%rd40+28];
	max.f32 	%f560, %f196, %f197;
	add.s32 	%r249, %r249, 8;
$L__BB2_36:
	setp.eq.s32 	%p31, %r35, 0;
	@%p31 bra 	$L__BB2_42;
	ld.param.u32 	%r226, [_Z16attention_kernelPKfS0_S0_PfS1_iiiif_param_6];
	and.b32  	%r38, %r226, 3;
	setp.lt.u32 	%p32, %r35, 4;
	@%p32 bra 	$L__BB2_39;
	add.s32 	%r145, %r249, %r8;
	mul.wide.s32 	%rd41, %r145, 4;
	add.s64 	%rd42, %rd4, %rd41;
	ld.global.f32 	%f199, [%rd42];
	max.f32 	%f200, %f560, %f199;
	ld.global.f32 	%f201, [%rd42+4];
	max.f32 	%f202, %f200, %f201;
	ld.global.f32 	%f203, [%rd42+8];
	max.f32 	%f204, %f202, %f203;
	ld.global.f32 	%f205, [%rd42+12];
	max.f32 	%f560, %f204, %f205;
	add.s32 	%r249, %r249, 4;
$L__BB2_39:
	setp.eq.s32 	%p33, %r38, 0;
	@%p33 bra 	$L__BB2_42;
	mov.b32 	%r253, 0;
$L__BB2_41:
	.pragma "nounroll";
	add.s32 	%r147, %r249, %r8;
	mul.wide.s32 	%rd43, %r147, 4;
	add.s64 	%rd44, %rd4, %rd43;
	ld.global.f32 	%f206, [%rd44];
	max.f32 	%f560, %f560, %f206;
	add.s32 	%r249, %r249, 1;
	add.s32 	%r253, %r253, 1;
	setp.ne.s32 	%p34, %r253, %r38;
	@%p34 bra 	$L__BB2_41;
$L__BB2_42:
	ld.param.u32 	%r227, [_Z16attention_kernelPKfS0_S0_PfS1_iiiif_param_6];
	setp.lt.s32 	%p35, %r227, 1;
	mov.f32 	%f568, 0f00000000;
	@%p35 bra 	$L__BB2_54;
	ld.param.u32 	%r228, [_Z16attention_kernelPKfS0_S0_PfS1_iiiif_param_6];
	add.s32 	%r149, %r228, -1;
	and.b32  	%r45, %r228, 7;
	setp.lt.u32 	%p36, %r149, 7;
	mov.f32 	%f568, 0f00000000;
	mov.b32 	%r255, 0;
	@%p36 bra 	$L__BB2_46;
	ld.param.u32 	%r229, [_Z16attention_kernelPKfS0_S0_PfS1_iiiif_param_6];
	and.b32  	%r255, %r229, 2147483640;
	mov.f32 	%f568, 0f00000000;
	mov.b32 	%r258, 0;
$L__BB2_45:
	.pragma "nounroll";
	add.s32 	%r151, %r258, %r8;
	mul.wide.s32 	%rd45, %r151, 4;
	add.s64 	%rd46, %rd4, %rd45;
	ld.global.f32 	%f211, [%rd46];
	sub.f32 	%f212, %f211, %f560;
	fma.rn.f32 	%f213, %f212, 0f3BBB989D, 0f3F000000;
	cvt.sat.f32.f32 	%f214, %f213;
	mov.f32 	%f215, 0f4B400001;
	mov.f32 	%f216, 0f437C0000;
	fma.rm.f32 	%f217, %f214, %f216, %f215;
	add.f32 	%f218, %f217, 0fCB40007F;
	neg.f32 	%f219, %f218;
	fma.rn.f32 	%f220, %f212, 0f3FB8AA3B, %f219;
	fma.rn.f32 	%f221, %f212, 0f32A57060, %f220;
	mov.b32 	%r152, %f217;
	shl.b32 	%r153, %r152, 23;
	mov.b32 	%f222, %r153;
	ex2.approx.ftz.f32 	%f223, %f221;
	mul.f32 	%f224, %f223, %f222;
	st.global.f32 	[%rd46], %f224;
	add.f32 	%f225, %f568, %f224;
	ld.global.f32 	%f226, [%rd46+4];
	sub.f32 	%f227, %f226, %f560;
	fma.rn.f32 	%f228, %f227, 0f3BBB989D, 0f3F000000;
	cvt.sat.f32.f32 	%f229, %f228;
	fma.rm.f32 	%f230, %f229, %f216, %f215;
	add.f32 	%f231, %f230, 0fCB40007F;
	neg.f32 	%f232, %f231;
	fma.rn.f32 	%f233, %f227, 0f3FB8AA3B, %f232;
	fma.rn.f32 	%f234, %f227, 0f32A57060, %f233;
	mov.b32 	%r154, %f230;
	shl.b32 	%r155, %r154, 23;
	mov.b32 	%f235, %r155;
	ex2.approx.ftz.f32 	%f236, %f234;
	mul.f32 	%f237, %f236, %f235;
	st.global.f32 	[%rd46+4], %f237;
	add.f32 	%f238, %f225, %f237;
	ld.global.f32 	%f239, [%rd46+8];
	sub.f32 	%f240, %f239, %f560;
	fma.rn.f32 	%f241, %f240, 0f3BBB989D, 0f3F000000;
	cvt.sat.f32.f32 	%f242, %f241;
	fma.rm.f32 	%f243, %f242, %f216, %f215;
	add.f32 	%f244, %f243, 0fCB40007F;
	neg.f32 	%f245, %f244;
	fma.rn.f32 	%f246, %f240, 0f3FB8AA3B, %f245;
	fma.rn.f32 	%f247, %f240, 0f32A57060, %f246;
	mov.b32 	%r156, %f243;
	shl.b32 	%r157, %r156, 23;
	mov.b32 	%f248, %r157;
	ex2.approx.ftz.f32 	%f249, %f247;
	mul.f32 	%f250, %f249, %f248;
	st.global.f32 	[%rd46+8], %f250;
	add.f32 	%f251, %f238, %f250;
	ld.global.f32 	%f252, [%rd46+12];
	sub.f32 	%f253, %f252, %f560;
	fma.rn.f32 	%f254, %f253, 0f3BBB989D, 0f3F000000;
	cvt.sat.f32.f32 	%f255, %f254;
	fma.rm.f32 	%f256, %f255, %f216, %f215;
	add.f32 	%f257, %f256, 0fCB40007F;
	neg.f32 	%f258, %f257;
	fma.rn.f32 	%f259, %f253, 0f3FB8AA3B, %f258;
	fma.rn.f32 	%f260, %f253, 0f32A57060, %f259;
	mov.b32 	%r158, %f256;
	shl.b32 	%r159, %r158, 23;
	mov.b32 	%f261, %r159;
	ex2.approx.ftz.f32 	%f262, %f260;
	mul.f32 	%f263, %f262, %f261;
	st.global.f32 	[%rd46+12], %f263;
	add.f32 	%f264, %f251, %f263;
	ld.global.f32 	%f265, [%rd46+16];
	sub.f32 	%f266, %f265, %f560;
	fma.rn.f32 	%f267, %f266, 0f3BBB989D, 0f3F000000;
	cvt.sat.f32.f32 	%f268, %f267;
	fma.rm.f32 	%f269, %f268, %f216, %f215;
	add.f32 	%f270, %f269, 0fCB40007F;
	neg.f32 	%f271, %f270;
	fma.rn.f32 	%f272, %f266, 0f3FB8AA3B, %f271;
	fma.rn.f32 	%f273, %f266, 0f32A57060, %f272;
	mov.b32 	%r160, %f269;
	shl.b32 	%r161, %r160, 23;
	mov.b32 	%f274, %r161;
	ex2.approx.ftz.f32 	%f275, %f273;
	mul.f32 	%f276, %f275, %f274;
	st.global.f32 	[%rd46+16], %f276;
	add.f32 	%f277, %f264, %f276;
	ld.global.f32 	%f278, [%rd46+20];
	sub.f32 	%f279, %f278, %f560;
	fma.rn.f32 	%f280, %f279, 0f3BBB989D, 0f3F000000;
	cvt.sat.f32.f32 	%f281, %f280;
	fma.rm.f32 	%f282, %f281, %f216, %f215;
	add.f32 	%f283, %f282, 0fCB40007F;
	neg.f32 	%f284, %f283;
	fma.rn.f32 	%f285, %f279, 0f3FB8AA3B, %f284;
	fma.rn.f32 	%f286, %f279, 0f32A57060, %f285;
	mov.b32 	%r162, %f282;
	shl.b32 	%r163, %r162, 23;
	mov.b32 	%f287, %r163;
	ex2.approx.ftz.f32 	%f288, %f286;
	mul.f32 	%f289, %f288, %f287;
	st.global.f32 	[%rd46+20], %f289;
	add.f32 	%f290, %f277, %f289;
	ld.global.f32 	%f291, [%rd46+24];
	sub.f32 	%f292, %f291, %f560;
	fma.rn.f32 	%f293, %f292, 0f3BBB989D, 0f3F000000;
	cvt.sat.f32.f32 	%f294, %f293;
	fma.rm.f32 	%f295, %f294, %f216, %f215;
	add.f32 	%f296, %f295, 0fCB40007F;
	neg.f32 	%f297, %f296;
	fma.rn.f32 	%f298, %f292, 0f3FB8AA3B, %f297;
	fma.rn.f32 	%f299, %f292, 0f32A57060, %f298;
	mov.b32 	%r164, %f295;
	shl.b32 	%r165, %r164, 23;
	mov.b32 	%f300, %r165;
	ex2.approx.ftz.f32 	%f301, %f299;
	mul.f32 	%f302, %f301, %f300;
	st.global.f32 	[%rd46+24], %f302;
	add.f32 	%f303, %f290, %f302;
	ld.global.f32 	%f304, [%rd46+28];
	sub.f32 	%f305, %f304, %f560;
	fma.rn.f32 	%f306, %f305, 0f3BBB989D, 0f3F000000;
	cvt.sat.f32.f32 	%f307, %f306;
	fma.rm.f32 	%f308, %f307, %f216, %f215;
	add.f32 	%f309, %f308, 0fCB40007F;
	neg.f32 	%f310, %f309;
	fma.rn.f32 	%f311, %f305, 0f3FB8AA3B, %f310;
	fma.rn.f32 	%f312, %f305, 0f32A57060, %f311;
	mov.b32 	%r166, %f308;
	shl.b32 	%r167, %r166, 23;
	mov.b32 	%f313, %r167;
	ex2.approx.ftz.f32 	%f314, %f312;
	mul.f32 	%f315, %f314, %f313;
	st.global.f32 	[%rd46+28], %f315;
	add.f32 	%f568, %f303, %f315;
	add.s32 	%r258, %r258, 8;
	setp.eq.s32 	%p37, %r258, %r255;
	@%p37 bra 	$L__BB2_46;
	bra.uni 	$L__BB2_45;
$L__BB2_46:
	setp.eq.s32 	%p38, %r45, 0;
	@%p38 bra 	$L__BB2_54;
	ld.param.u32 	%r230, [_Z16attention_kernelPKfS0_S0_PfS1_iiiif_param_6];
	and.b32  	%r50, %r230, 3;
	setp.lt.u32 	%p39, %r45, 4;
	@%p39 bra 	$L__BB2_49;
	add.s32 	%r168, %r255, %r8;
	mul.wide.s32 	%rd47, %r168, 4;
	add.s64 	%rd48, %rd4, %rd47;
	ld.global.f32 	%f317, [%rd48];
	sub.f32 	%f318, %f317, %f560;
	fma.rn.f32 	%f319, %f318, 0f3BBB989D, 0f3F000000;
	cvt.sat.f32.f32 	%f320, %f319;
	mov.f32 	%f321, 0f4B400001;
	mov.f32 	%f322, 0f437C0000;
	fma.rm.f32 	%f323, %f320, %f322, %f321;
	add.f32 	%f324, %f323, 0fCB40007F;
	neg.f32 	%f325, %f324;
	fma.rn.f32 	%f326, %f318, 0f3FB8AA3B, %f325;
	fma.rn.f32 	%f327, %f318, 0f32A57060, %f326;
	mov.b32 	%r169, %f323;
	shl.b32 	%r170, %r169, 23;
	mov.b32 	%f328, %r170;
	ex2.approx.ftz.f32 	%f329, %f327;
	mul.f32 	%f330, %f329, %f328;
	st.global.f32 	[%rd48], %f330;
	add.f32 	%f331, %f568, %f330;
	ld.global.f32 	%f332, [%rd48+4];
	sub.f32 	%f333, %f332, %f560;
	fma.rn.f32 	%f334, %f333, 0f3BBB989D, 0f3F000000;
	cvt.sat.f32.f32 	%f335, %f334;
	fma.rm.f32 	%f336, %f335, %f322, %f321;
	add.f32 	%f337, %f336, 0fCB40007F;
	neg.f32 	%f338, %f337;
	fma.rn.f32 	%f339, %f333, 0f3FB8AA3B, %f338;
	fma.rn.f32 	%f340, %f333, 0f32A57060, %f339;
	mov.b32 	%r171, %f336;
	shl.b32 	%r172, %r171, 23;
	mov.b32 	%f341, %r172;
	ex2.approx.ftz.f32 	%f342, %f340;
	mul.f32 	%f343, %f342, %f341;
	st.global.f32 	[%rd48+4], %f343;
	add.f32 	%f344, %f331, %f343;
	ld.global.f32 	%f345, [%rd48+8];
	sub.f32 	%f346, %f345, %f560;
	fma.rn.f32 	%f347, %f346, 0f3BBB989D, 0f3F000000;
	cvt.sat.f32.f32 	%f348, %f347;
	fma.rm.f32 	%f349, %f348, %f322, %f321;
	add.f32 	%f350, %f349, 0fCB40007F;
	neg.f32 	%f351, %f350;
	fma.rn.f32 	%f352, %f346, 0f3FB8AA3B, %f351;
	fma.rn.f32 	%f353, %f346, 0f32A57060, %f352;
	mov.b32 	%r173, %f349;
	shl.b32 	%r174, %r173, 23;
	mov.b32 	%f354, %r174;
	ex2.approx.ftz.f32 	%f355, %f353;
	mul.f32 	%f356, %f355, %f354;
	st.global.f32 	[%rd48+8], %f356;
	add.f32 	%f357, %f344, %f356;
	ld.global.f32 	%f358, [%rd48+12];
	sub.f32 	%f359, %f358, %f560;
	fma.rn.f32 	%f360, %f359, 0f3BBB989D, 0f3F000000;
	cvt.sat.f32.f32 	%f361, %f360;
	fma.rm.f32 	%f362, %f361, %f322, %f321;
	add.f32 	%f363, %f362, 0fCB40007F;
	neg.f32 	%f364, %f363;
	fma.rn.f32 	%f365, %f359, 0f3FB8AA3B, %f364;
	fma.rn.f32 	%f366, %f359, 0f32A57060, %f365;
	mov.b32 	%r175, %f362;
	shl.b32 	%r176, %r175, 23;
	mov.b32 	%f367, %r176;
	ex2.approx.ftz.f32 	%f368, %f366;
	mul.f32 	%f369, %f368, %f367;
	st.global.f32 	[%rd48+12], %f369;
	add.f32 	%f568, %f357, %f369;
	add.s32 	%r255, %r255, 4;
$L__BB2_49:
	setp.eq.s32 	%p40, %r50, 0;
	@%p40 bra 	$L__BB2_54;
	setp.eq.s32 	%p41, %r50, 1;
	@%p41 bra 	$L__BB2_52;
	add.s32 	%r177, %r255, %r8;
	mul.wide.s32 	%rd49, %r177, 4;
	add.s64 	%rd50, %rd4, %rd49;
	ld.global.f32 	%f371, [%rd50];
	sub.f32 	%f372, %f371, %f560;
	fma.rn.f32 	%f373, %f372, 0f3BBB989D, 0f3F000000;
	cvt.sat.f32.f32 	%f374, %f373;
	mov.f32 	%f375, 0f4B400001;
	mov.f32 	%f376, 0f437C0000;
	fma.rm.f32 	%f377, %f374, %f376, %f375;
	add.f32 	%f378, %f377, 0fCB40007F;
	neg.f32 	%f379, %f378;
	fma.rn.f32 	%f380, %f372, 0f3FB8AA3B, %f379;
	fma.rn.f32 	%f381, %f372, 0f32A57060, %f380;
	mov.b32 	%r178, %f377;
	shl.b32 	%r179, %r178, 23;
	mov.b32 	%f382, %r179;
	ex2.approx.ftz.f32 	%f383, %f381;
	mul.f32 	%f384, %f383, %f382;
	st.global.f32 	[%rd50], %f384;
	add.f32 	%f385, %f568, %f384;
	ld.global.f32 	%f386, [%rd50+4];
	sub.f32 	%f387, %f386, %f560;
	fma.rn.f32 	%f388, %f387, 0f3BBB989D, 0f3F000000;
	cvt.sat.f32.f32 	%f389, %f388;
	fma.rm.f32 	%f390, %f389, %f376, %f375;
	add.f32 	%f391, %f390, 0fCB40007F;
	neg.f32 	%f392, %f391;
	fma.rn.f32 	%f393, %f387, 0f3FB8AA3B, %f392;
	fma.rn.f32 	%f394, %f387, 0f32A57060, %f393;
	mov.b32 	%r180, %f390;
	shl.b32 	%r181, %r180, 23;
	mov.b32 	%f395, %r181;
	ex2.approx.ftz.f32 	%f396, %f394;
	mul.f32 	%f397, %f396, %f395;
	st.global.f32 	[%rd50+4], %f397;
	add.f32 	%f568, %f385, %f397;
	add.s32 	%r255, %r255, 2;
$L__BB2_52:
	ld.param.u32 	%r231, [_Z16attention_kernelPKfS0_S0_PfS1_iiiif_param_6];
	and.b32  	%r182, %r231, 1;
	setp.eq.b32 	%p42, %r182, 1;
	not.pred 	%p43, %p42;
	@%p43 bra 	$L__BB2_54;
	add.s32 	%r183, %r255, %r8;
	mul.wide.s32 	%rd51, %r183, 4;
	add.s64 	%rd52, %rd4, %rd51;
	ld.global.f32 	%f398, [%rd52];
	sub.f32 	%f399, %f398, %f560;
	fma.rn.f32 	%f400, %f399, 0f3BBB989D, 0f3F000000;
	cvt.sat.f32.f32 	%f401, %f400;
	mov.f32 	%f402, 0f4B400001;
	mov.f32 	%f403, 0f437C0000;
	fma.rm.f32 	%f404, %f401, %f403, %f402;
	add.f32 	%f405, %f404, 0fCB40007F;
	neg.f32 	%f406, %f405;
	fma.rn.f32 	%f407, %f399, 0f3FB8AA3B, %f406;
	fma.rn.f32 	%f408, %f399, 0f32A57060, %f407;
	mov.b32 	%r184, %f404;
	shl.b32 	%r185, %r184, 23;
	mov.b32 	%f409, %r185;
	ex2.approx.ftz.f32 	%f410, %f408;
	mul.f32 	%f411, %f410, %f409;
	st.global.f32 	[%rd52], %f411;
	add.f32 	%f568, %f568, %f411;
$L__BB2_54:
	ld.param.u32 	%r232, [_Z16attention_kernelPKfS0_S0_PfS1_iiiif_param_6];
	setp.lt.s32 	%p44, %r232, 1;
	@%p44 bra 	$L__BB2_67;
	ld.param.u32 	%r233, [_Z16attention_kernelPKfS0_S0_PfS1_iiiif_param_6];
	add.s32 	%r187, %r233, -1;
	and.b32  	%r55, %r233, 15;
	setp.lt.u32 	%p45, %r187, 15;
	mov.b32 	%r260, 0;
	@%p45 bra 	$L__BB2_58;
	ld.param.u32 	%r234, [_Z16attention_kernelPKfS0_S0_PfS1_iiiif_param_6];
	and.b32  	%r260, %r234, 2147483632;
	mov.b32 	%r259, 0;
$L__BB2_57:
	.pragma "nounroll";
	setp.eq.f32 	%p46, %f568, 0f00000000;
	add.s32 	%r189, %r259, %r8;
	mul.wide.s32 	%rd53, %r189, 4;
	add.s64 	%rd54, %rd4, %rd53;
	ld.global.f32 	%f412, [%rd54];
	div.rn.f32 	%f413, %f412, %f568;
	selp.f32 	%f414, 0f00000000, %f413, %p46;
	st.global.f32 	[%rd54], %f414;
	ld.global.f32 	%f415, [%rd54+4];
	div.rn.f32 	%f416, %f415, %f568;
	selp.f32 	%f417, 0f00000000, %f416, %p46;
	st.global.f32 	[%rd54+4], %f417;
	ld.global.f32 	%f418, [%rd54+8];
	div.rn.f32 	%f419, %f418, %f568;
	selp.f32 	%f420, 0f00000000, %f419, %p46;
	st.global.f32 	[%rd54+8], %f420;
	ld.global.f32 	%f421, [%rd54+12];
	div.rn.f32 	%f422, %f421, %f568;
	selp.f32 	%f423, 0f00000000, %f422, %p46;
	st.global.f32 	[%rd54+12], %f423;
	ld.global.f32 	%f424, [%rd54+16];
	div.rn.f32 	%f425, %f424, %f568;
	selp.f32 	%f426, 0f00000000, %f425, %p46;
	st.global.f32 	[%rd54+16], %f426;
	ld.global.f32 	%f427, [%rd54+20];
	div.rn.f32 	%f428, %f427, %f568;
	selp.f32 	%f429, 0f00000000, %f428, %p46;
	st.global.f32 	[%rd54+20], %f429;
	ld.global.f32 	%f430, [%rd54+24];
	div.rn.f32 	%f431, %f430, %f568;
	selp.f32 	%f432, 0f00000000, %f431, %p46;
	st.global.f32 	[%rd54+24], %f432;
	ld.global.f32 	%f433, [%rd54+28];
	div.rn.f32 	%f434, %f433, %f568;
	selp.f32 	%f435, 0f00000000, %f434, %p46;
	st.global.f32 	[%rd54+28], %f435;
	ld.global.f32 	%f436, [%rd54+32];
	div.rn.f32 	%f437, %f436, %f568;
	selp.f32 	%f438, 0f00000000, %f437, %p46;
	st.global.f32 	[%rd54+32], %f438;
	ld.global.f32 	%f439, [%rd54+36];
	div.rn.f32 	%f440, %f439, %f568;
	selp.f32 	%f441, 0f00000000, %f440, %p46;
	st.global.f32 	[%rd54+36], %f441;
	ld.global.f32 	%f442, [%rd54+40];
	div.rn.f32 	%f443, %f442, %f568;
	selp.f32 	%f444, 0f00000000, %f443, %p46;
	st.global.f32 	[%rd54+40], %f444;
	ld.global.f32 	%f445, [%rd54+44];
	div.rn.f32 	%f446, %f445, %f568;
	selp.f32 	%f447, 0f00000000, %f446, %p46;
	st.global.f32 	[%rd54+44], %f447;
	ld.global.f32 	%f448, [%rd54+48];
	div.rn.f32 	%f449, %f448, %f568;
	selp.f32 	%f450, 0f00000000, %f449, %p46;
	st.global.f32 	[%rd54+48], %f450;
	ld.global.f32 	%f451, [%rd54+52];
	div.rn.f32 	%f452, %f451, %f568;
	selp.f32 	%f453, 0f00000000, %f452, %p46;
	st.global.f32 	[%rd54+52], %f453;
	ld.global.f32 	%f454, [%rd54+56];
	div.rn.f32 	%f455, %f454, %f568;
	selp.f32 	%f456, 0f00000000, %f455, %p46;
	st.global.f32 	[%rd54+56], %f456;
	ld.global.f32 	%f457, [%rd54+60];
	div.rn.f32 	%f458, %f457, %f568;
	selp.f32 	%f459, 0f00000000, %f458, %p46;
	st.global.f32 	[%rd54+60], %f459;
	add.s32 	%r259, %r259, 16;
	setp.ne.s32 	%p47, %r259, %r260;
	@%p47 bra 	$L__BB2_57;
$L__BB2_58:
	setp.eq.s32 	%p48, %r55, 0;
	@%p48 bra 	$L__BB2_67;
	ld.param.u32 	%r235, [_Z16attention_kernelPKfS0_S0_PfS1_iiiif_param_6];
	and.b32  	%r62, %r235, 7;
	setp.lt.u32 	%p49, %r55, 8;
	@%p49 bra 	$L__BB2_61;
	setp.eq.f32 	%p50, %f568, 0f00000000;
	add.s32 	%r190, %r260, %r8;
	mul.wide.s32 	%rd55, %r190, 4;
	add.s64 	%rd56, %rd4, %rd55;
	ld.global.f32 	%f460, [%rd56];
	div.rn.f32 	%f461, %f460, %f568;
	selp.f32 	%f462, 0f00000000, %f461, %p50;
	st.global.f32 	[%rd56], %f462;
	ld.global.f32 	%f463, [%rd56+4];
	div.rn.f32 	%f464, %f463, %f568;
	selp.f32 	%f465, 0f00000000, %f464, %p50;
	st.global.f32 	[%rd56+4], %f465;
	ld.global.f32 	%f466, [%rd56+8];
	div.rn.f32 	%f467, %f466, %f568;
	selp.f32 	%f468, 0f00000000, %f467, %p50;
	st.global.f32 	[%rd56+8], %f468;
	ld.global.f32 	%f469, [%rd56+12];
	div.rn.f32 	%f470, %f469, %f568;
	selp.f32 	%f471, 0f00000000, %f470, %p50;
	st.global.f32 	[%rd56+12], %f471;
	ld.global.f32 	%f472, [%rd56+16];
	div.rn.f32 	%f473, %f472, %f568;
	selp.f32 	%f474, 0f00000000, %f473, %p50;
	st.global.f32 	[%rd56+16], %f474;
	ld.global.f32 	%f475, [%rd56+20];
	div.rn.f32 	%f476, %f475, %f568;
	selp.f32 	%f477, 0f00000000, %f476, %p50;
	st.global.f32 	[%rd56+20], %f477;
	ld.global.f32 	%f478, [%rd56+24];
	div.rn.f32 	%f479, %f478, %f568;
	selp.f32 	%f480, 0f00000000, %f479, %p50;
	st.global.f32 	[%rd56+24], %f480;
	ld.global.f32 	%f481, [%rd56+28];
	div.rn.f32 	%f482, %f481, %f568;
	selp.f32 	%f483, 0f00000000, %f482, %p50;
	st.global.f32 	[%rd56+28], %f483;
	add.s32 	%r260, %r260, 8;
$L__BB2_61:
	setp.eq.s32 	%p51, %r62, 0;
	@%p51 bra 	$L__BB2_67;
	ld.param.u32 	%r236, [_Z16attention_kernelPKfS0_S0_PfS1_iiiif_param_6];
	and.b32  	%r65, %r236, 3;
	setp.lt.u32 	%p52, %r62, 4;
	@%p52 bra 	$L__BB2_64;
	setp.eq.f32 	%p53, %f568, 0f00000000;
	add.s32 	%r191, %r260, %r8;
	mul.wide.s32 	%rd57, %r191, 4;
	add.s64 	%rd58, %rd4, %rd57;
	ld.global.f32 	%f484, [%rd58];
	div.rn.f32 	%f485, %f484, %f568;
	selp.f32 	%f486, 0f00000000, %f485, %p53;
	st.global.f32 	[%rd58], %f486;
	ld.global.f32 	%f487, [%rd58+4];
	div.rn.f32 	%f488, %f487, %f568;
	selp.f32 	%f489, 0f00000000, %f488, %p53;
	st.global.f32 	[%rd58+4], %f489;
	ld.global.f32 	%f490, [%rd58+8];
	div.rn.f32 	%f491, %f490, %f568;
	selp.f32 	%f492, 0f00000000, %f491, %p53;
	st.global.f32 	[%rd58+8], %f492;
	ld.global.f32 	%f493, [%rd58+12];
	div.rn.f32 	%f494, %f493, %f568;
	selp.f32 	%f495, 0f00000000, %f494, %p53;
	st.global.f32 	[%rd58+12], %f495;
	add.s32 	%r260, %r260, 4;
$L__BB2_64:
	setp.eq.s32 	%p54, %r65, 0;
	@%p54 bra 	$L__BB2_67;
	mov.b32 	%r264, 0;
$L__BB2_66:
	.pragma "nounroll";
	setp.eq.f32 	%p55, %f568, 0f00000000;
	add.s32 	%r193, %r260, %r8;
	mul.wide.s32 	%rd59, %r193, 4;
	add.s64 	%rd60, %rd4, %rd59;
	ld.global.f32 	%f496, [%rd60];
	div.rn.f32 	%f497, %f496, %f568;
	selp.f32 	%f498, 0f00000000, %f497, %p55;
	st.global.f32 	[%rd60], %f498;
	add.s32 	%r260, %r260, 1;
	add.s32 	%r264, %r264, 1;
	setp.ne.s32 	%p56, %r264, %r65;
	@%p56 bra 	$L__BB2_66;
$L__BB2_67:
	bar.sync 	0;
	setp.lt.s32 	%p57, %r4, 1;
	@%p57 bra 	$L__BB2_93;
	ld.param.u32 	%r237, [_Z16attention_kernelPKfS0_S0_PfS1_iiiif_param_6];
	setp.lt.s32 	%p58, %r237, 1;
	@%p58 bra 	$L__BB2_82;
	ld.param.u32 	%r238, [_Z16attention_kernelPKfS0_S0_PfS1_iiiif_param_6];
	add.s32 	%r72, %r238, -1;
	and.b32  	%r73, %r238, 7;
	and.b32  	%r74, %r238, 2147483640;
	and.b32  	%r75, %r238, 1;
	neg.s32 	%r76, %r74;
	shl.b32 	%r77, %r103, 3;
	mov.b32 	%r265, 0;
	mul.wide.s32 	%rd93, %r103, 4;
$L__BB2_70:
	setp.lt.u32 	%p67, %r72, 7;
	add.s32 	%r79, %r265, %r7;
	mov.f32 	%f577, 0f00000000;
	mov.b32 	%r270, 0;
	@%p67 bra 	$L__BB2_73;
	mov.f32 	%f577, 0f00000000;
	mov.u32 	%r266, %r8;
	mov.u32 	%r267, %r79;
	mov.u32 	%r268, %r76;
$L__BB2_72:
	.pragma "nounroll";
	mul.wide.s32 	%rd69, %r266, 4;
	add.s64 	%rd70, %rd4, %rd69;
	ld.global.f32 	%f502, [%rd70];
	mul.wide.s32 	%rd71, %r267, 4;
	add.s64 	%rd72, %rd3, %rd71;
	ld.global.f32 	%f503, [%rd72];
	fma.rn.f32 	%f504, %f502, %f503, %f577;
	ld.global.f32 	%f505, [%rd70+4];
	mul.wide.s32 	%rd73, %r103, 4;
	add.s64 	%rd74, %rd72, %rd73;
	ld.global.f32 	%f506, [%rd74];
	fma.rn.f32 	%f507, %f505, %f506, %f504;
	ld.global.f32 	%f508, [%rd70+8];
	add.s64 	%rd75, %rd74, %rd73;
	ld.global.f32 	%f509, [%rd75];
	fma.rn.f32 	%f510, %f508, %f509, %f507;
	ld.global.f32 	%f511, [%rd70+12];
	add.s64 	%rd76, %rd75, %rd73;
	ld.global.f32 	%f512, [%rd76];
	fma.rn.f32 	%f513, %f511, %f512, %f510;
	ld.global.f32 	%f514, [%rd70+16];
	add.s64 	%rd77, %rd76, %rd73;
	ld.global.f32 	%f515, [%rd77];
	fma.rn.f32 	%f516, %f514, %f515, %f513;
	ld.global.f32 	%f517, [%rd70+20];
	add.s64 	%rd78, %rd77, %rd73;
	ld.global.f32 	%f518, [%rd78];
	fma.rn.f32 	%f519, %f517, %f518, %f516;
	ld.global.f32 	%f520, [%rd70+24];
	add.s64 	%rd79, %rd78, %rd73;
	ld.global.f32 	%f521, [%rd79];
	fma.rn.f32 	%f522, %f520, %f521, %f519;
	ld.global.f32 	%f523, [%rd70+28];
	add.s64 	%rd80, %rd79, %rd73;
	ld.global.f32 	%f524, [%rd80];
	fma.rn.f32 	%f577, %f523, %f524, %f522;
	add.s32 	%r268, %r268, 8;
	add.s32 	%r267, %r267, %r77;
	add.s32 	%r266, %r266, 8;
	setp.ne.s32 	%p68, %r268, 0;
	mov.u32 	%r270, %r74;
	@%p68 bra 	$L__BB2_72;
$L__BB2_73:
	setp.eq.s32 	%p69, %r73, 0;
	@%p69 bra 	$L__BB2_81;
	add.s32 	%r207, %r73, -1;
	setp.lt.u32 	%p70, %r207, 3;
	@%p70 bra 	$L__BB2_76;
	add.s32 	%r208, %r270, %r8;
	mul.wide.s32 	%rd81, %r208, 4;
	add.s64 	%rd82, %rd4, %rd81;
	ld.global.f32 	%f526, [%rd82];
	mad.lo.s32 	%r209, %r270, %r103, %r79;
	mul.wide.s32 	%rd83, %r209, 4;
	add.s64 	%rd84, %rd3, %rd83;
	ld.global.f32 	%f527, [%rd84];
	fma.rn.f32 	%f528, %f526, %f527, %f577;
	ld.global.f32 	%f529, [%rd82+4];
	add.s64 	%rd86, %rd84, %rd93;
	ld.global.f32 	%f530, [%rd86];
	fma.rn.f32 	%f531, %f529, %f530, %f528;
	ld.global.f32 	%f532, [%rd82+8];
	add.s64 	%rd87, %rd86, %rd93;
	ld.global.f32 	%f533, [%rd87];
	fma.rn.f32 	%f534, %f532, %f533, %f531;
	ld.global.f32 	%f535, [%rd82+12];
	add.s64 	%rd88, %rd87, %rd93;
	ld.global.f32 	%f536, [%rd88];
	fma.rn.f32 	%f577, %f535, %f536, %f534;
	add.s32 	%r270, %r270, 4;
$L__BB2_76:
	ld.param.u32 	%r239, [_Z16attention_kernelPKfS0_S0_PfS1_iiiif_param_6];
	and.b32  	%r210, %r239, 3;
	setp.eq.s32 	%p71, %r210, 0;
	@%p71 bra 	$L__BB2_81;
	setp.eq.s32 	%p72, %r210, 1;
	@%p72 bra 	$L__BB2_79;
	add.s32 	%r211, %r270, %r8;
	mul.wide.s32 	%rd89, %r211, 4;
	add.s64 	%rd90, %rd4, %rd89;
	ld.global.f32 	%f538, [%rd90];
	mad.lo.s32 	%r212, %r270, %r103, %r79;
	mul.wide.s32 	%rd91, %r212, 4;
	add.s64 	%rd92, %rd3, %rd91;
	ld.global.f32 	%f539, [%rd92];
	fma.rn.f32 	%f540, %f538, %f539, %f577;
	ld.global.f32 	%f541, [%rd90+4];
	add.s64 	%rd94, %rd92, %rd93;
	ld.global.f32 	%f542, [%rd94];
	fma.rn.f32 	%f577, %f541, %f542, %f540;
	add.s32 	%r270, %r270, 2;
$L__BB2_79:
	setp.eq.s32 	%p73, %r75, 0;
	@%p73 bra 	$L__BB2_81;
	add.s32 	%r213, %r270, %r8;
	mul.wide.s32 	%rd95, %r213, 4;
	add.s64 	%rd96, %rd4, %rd95;
	ld.global.f32 	%f543, [%rd96];
	mad.lo.s32 	%r214, %r270, %r103, %r79;
	mul.wide.s32 	%rd97, %r214, 4;
	add.s64 	%rd98, %rd3, %rd97;
	ld.global.f32 	%f544, [%rd98];
	fma.rn.f32 	%f577, %f543, %f544, %f577;
$L__BB2_81:
	add.s32 	%r215, %r79, %r5;
	mul.wide.s32 	%rd99, %r215, 4;
	add.s64 	%rd100, %rd5, %rd99;
	st.global.f32 	[%rd100], %f577;
	add.s32 	%r265, %r265, 1;
	setp.eq.s32 	%p74, %r265, %r4;
	@%p74 bra 	$L__BB2_93;
	bra.uni 	$L__BB2_70;
$L__BB2_82:
	and.b32  	%r92, %r4, 7;
	setp.lt.u32 	%p59, %r4, 8;
	mov.b32 	%r274, 0;
	@%p59 bra 	$L__BB2_85;
	and.b32  	%r274, %r4, 2147483640;
	mov.b32 	%r272, 0;
$L__BB2_84:
	.pragma "nounroll";
	add.s32 	%r196, %r272, %r6;
	mul.wide.s32 	%rd61, %r196, 4;
	add.s64 	%rd62, %rd5, %rd61;
	mov.b32 	%r197, 0;
	st.global.u32 	[%rd62], %r197;
	st.global.u32 	[%rd62+4], %r197;
	st.global.u32 	[%rd62+8], %r197;
	st.global.u32 	[%rd62+12], %r197;
	st.global.u32 	[%rd62+16], %r197;
	st.global.u32 	[%rd62+20], %r197;
	st.global.u32 	[%rd62+24], %r197;
	st.global.u32 	[%rd62+28], %r197;
	add.s32 	%r272, %r272, 8;
	setp.ne.s32 	%p60, %r272, %r274;
	@%p60 bra 	$L__BB2_84;
$L__BB2_85:
	setp.eq.s32 	%p61, %r92, 0;
	@%p61 bra 	$L__BB2_93;
	and.b32  	%r97, %r4, 3;
	setp.lt.u32 	%p62, %r92, 4;
	@%p62 bra 	$L__BB2_88;
	add.s32 	%r198, %r274, %r6;
	mul.wide.s32 	%rd63, %r198, 4;
	add.s64 	%rd64, %rd5, %rd63;
	mov.b32 	%r199, 0;
	st.global.u32 	[%rd64], %r199;
	st.global.u32 	[%rd64+4], %r199;
	st.global.u32 	[%rd64+8], %r199;
	st.global.u32 	[%rd64+12], %r199;
	add.s32 	%r274, %r274, 4;
$L__BB2_88:
	setp.eq.s32 	%p63, %r97, 0;
	@%p63 bra 	$L__BB2_93;
	setp.eq.s32 	%p64, %r97, 1;
	@%p64 bra 	$L__BB2_91;
	add.s32 	%r200, %r274, %r6;
	mul.wide.s32 	%rd65, %r200, 4;
	add.s64 	%rd66, %rd5, %rd65;
	mov.b32 	%r201, 0;
	st.global.u32 	[%rd66], %r201;
	st.global.u32 	[%rd66+4], %r201;
	add.s32 	%r274, %r274, 2;
$L__BB2_91:
	and.b32  	%r202, %r4, 1;
	setp.eq.b32 	%p65, %r202, 1;
	not.pred 	%p66, %p65;
	@%p66 bra 	$L__BB2_93;
	add.s32 	%r203, %r274, %r6;
	mul.wide.s32 	%rd67, %r203, 4;
	add.s64 	%rd68, %rd5, %rd67;
	mov.b32 	%r204, 0;
	st.global.u32 	[%rd68], %r204;
$L__BB2_93:
	ret;

}
	// .globl	_Z26optimized_attention_kernelPKfS0_S0_PfS1_iiiif
.visible .entry _Z26optimized_attention_kernelPKfS0_S0_PfS1_iiiif(
	.param .u64 .ptr .align 1 _Z26optimized_attention_kernelPKfS0_S0_PfS1_iiiif_param_0,
	.param .u64 .ptr .align 1 _Z26optimized_attention_kernelPKfS0_S0_PfS1_iiiif_param_1,
	.param .u64 .ptr .align 1 _Z26optimized_attention_kernelPKfS0_S0_PfS1_iiiif_param_2,
	.param .u64 .ptr .align 1 _Z26optimized_attention_kernelPKfS0_S0_PfS1_iiiif_param_3,
	.param .u64 .ptr .align 1 _Z26optimized_attention_kernelPKfS0_S0_PfS1_iiiif_param_4,
	.param .u32 _Z26optimized_attention_kernelPKfS0_S0_PfS1_iiiif_param_5,
	.param .u32 _Z26optimized_attention_kernelPKfS0_S0_PfS1_iiiif_param_6,
	.param .u32 _Z26optimized_attention_kernelPKfS0_S0_PfS1_iiiif_param_7,
	.param .u32 _Z26optimized_attention_kernelPKfS0_S0_PfS1_iiiif_param_8,
	.param .f32 _Z26optimized_attention_kernelPKfS0_S0_PfS1_iiiif_param_9
)
{
	.reg .pred 	%p<56>;
	.reg .b32 	%r<189>;
	.reg .b32 	%f<474>;
	.reg .b64 	%rd<62>;

	ld.param.u64 	%rd11, [_Z26optimized_attention_kernelPKfS0_S0_PfS1_iiiif_param_1];
	ld.param.u64 	%rd12, [_Z26optimized_attention_kernelPKfS0_S0_PfS1_iiiif_param_2];
	ld.param.u64 	%rd10, [_Z26optimized_attention_kernelPKfS0_S0_PfS1_iiiif_param_3];
	ld.param.u32 	%r72, [_Z26optimized_attention_kernelPKfS0_S0_PfS1_iiiif_param_5];
	ld.param.u32 	%r70, [_Z26optimized_attention_kernelPKfS0_S0_PfS1_iiiif_param_6];
	ld.param.u32 	%r71, [_Z26optimized_attention_kernelPKfS0_S0_PfS1_iiiif_param_7];
	ld.param.u32 	%r73, [_Z26optimized_attention_kernelPKfS0_S0_PfS1_iiiif_param_8];
	ld.param.f32 	%f53, [_Z26optimized_attention_kernelPKfS0_S0_PfS1_iiiif_param_9];
	cvta.to.global.u64 	%rd1, %rd11;
	cvta.to.global.u64 	%rd2, %rd12;
	mov.u32 	%r1, %ctaid.z;
	mov.u32 	%r2, %ctaid.y;
	mov.u32 	%r3, %tid.x;
	div.s32 	%r4, %r71, %r73;
	setp.ge.s32 	%p1, %r1, %r72;
	setp.ge.s32 	%p2, %r2, %r73;
	or.pred  	%p3, %p1, %p2;
	@%p3 bra 	$L__BB3_72;
	setp.lt.s32 	%p4, %r70, 1;
	@%p4 bra 	$L__BB3_72;
	mov.u32 	%r75, shared_mem;
	mad.lo.s32 	%r5, %r4, 12, %r75;
	mul.lo.s32 	%r6, %r70, %r1;
	mul.lo.s32 	%r7, %r4, %r2;
	add.s32 	%r8, %r7, %r3;
	mov.u32 	%r9, %ntid.x;
	and.b32  	%r10, %r70, 15;
	and.b32  	%r11, %r70, 7;
	add.s32 	%r12, %r11, -1;
	and.b32  	%r13, %r70, 3;
	and.b32  	%r14, %r4, 15;
	and.b32  	%r15, %r4, 7;
	mul.f32 	%f1, %f53, 0f00000000;
	and.b32  	%r16, %r4, 2147483632;
	and.b32  	%r17, %r4, 3;
	and.b32  	%r18, %r70, 2147483632;
	and.b32  	%r19, %r70, 2147483644;
	and.b32  	%r20, %r70, 1;
	and.b32  	%r21, %r70, 2147483640;
	add.s64 	%rd3, %rd1, 32;
	cvta.to.global.u64 	%rd4, %rd10;
	mov.b32 	%r165, 0;
$L__BB3_3:
	setp.ge.s32 	%p5, %r3, %r4;
	@%p5 bra 	$L__BB3_5;
	ld.param.u64 	%rd61, [_Z26optimized_attention_kernelPKfS0_S0_PfS1_iiiif_param_0];
	add.s32 	%r76, %r165, %r6;
	mad.lo.s32 	%r77, %r76, %r71, %r8;
	cvta.to.global.u64 	%rd13, %rd61;
	mul.wide.s32 	%rd14, %r77, 4;
	add.s64 	%rd15, %rd13, %rd14;
	ld.global.f32 	%f54, [%rd15];
	shl.b32 	%r78, %r3, 2;
	mov.u32 	%r79, shared_mem;
	add.s32 	%r80, %r79, %r78;
	st.shared.f32 	[%r80], %f54;
$L__BB3_5:
	setp.ge.u32 	%p6, %r3, %r70;
	bar.sync 	0;
	@%p6 bra 	$L__BB3_23;
	setp.gt.s32 	%p7, %r4, 0;
	mov.u32 	%r173, %r3;
	@%p7 bra 	$L__BB3_7;
	bra.uni 	$L__BB3_22;
$L__BB3_7:
	mov.u32 	%r166, %r3;
$L__BB3_8:
	setp.lt.u32 	%p9, %r4, 16;
	add.s32 	%r84, %r166, %r6;
	mad.lo.s32 	%r24, %r84, %r71, %r7;
	mov.f32 	%f451, 0f00000000;
	mov.b32 	%r171, 0;
	@%p9 bra 	$L__BB3_11;
	mov.u32 	%r86, shared_mem;
	add.s32 	%r167, %r86, 32;
	and.b32  	%r87, %r4, 2147483632;
	neg.s32 	%r169, %r87;
	mov.f32 	%f451, 0f00000000;
	mov.u32 	%r168, %r24;
$L__BB3_10:
	.pragma "nounroll";
	mul.wide.s32 	%rd16, %r168, 4;
	add.s64 	%rd17, %rd3, %rd16;
	ld.shared.v4.f32 	{%f58, %f59, %f60, %f61}, [%r167+-32];
	ld.global.f32 	%f62, [%rd17+-32];
	fma.rn.f32 	%f63, %f58, %f62, %f451;
	ld.global.f32 	%f64, [%rd17+-28];
	fma.rn.f32 	%f65, %f59, %f64, %f63;
	ld.global.f32 	%f66, [%rd17+-24];
	fma.rn.f32 	%f67, %f60, %f66, %f65;
	ld.global.f32 	%f68, [%rd17+-20];
	fma.rn.f32 	%f69, %f61, %f68, %f67;
	ld.shared.v4.f32 	{%f70, %f71, %f72, %f73}, [%r167+-16];
	ld.global.f32 	%f74, [%rd17+-16];
	fma.rn.f32 	%f75, %f70, %f74, %f69;
	ld.global.f32 	%f76, [%rd17+-12];
	fma.rn.f32 	%f77, %f71, %f76, %f75;
	ld.global.f32 	%f78, [%rd17+-8];
	fma.rn.f32 	%f79, %f72, %f78, %f77;
	ld.global.f32 	%f80, [%rd17+-4];
	fma.rn.f32 	%f81, %f73, %f80, %f79;
	ld.shared.v4.f32 	{%f82, %f83, %f84, %f85}, [%r167];
	ld.global.f32 	%f86, [%rd17];
	fma.rn.f32 	%f87, %f82, %f86, %f81;
	ld.global.f32 	%f88, [%rd17+4];
	fma.rn.f32 	%f89, %f83, %f88, %f87;
	ld.global.f32 	%f90, [%rd17+8];
	fma.rn.f32 	%f91, %f84, %f90, %f89;
	ld.global.f32 	%f92, [%rd17+12];
	fma.rn.f32 	%f93, %f85, %f92, %f91;
	ld.shared.v4.f32 	{%f94, %f95, %f96, %f97}, [%r167+16];
	ld.global.f32 	%f98, [%rd17+16];
	fma.rn.f32 	%f99, %f94, %f98, %f93;
	ld.global.f32 	%f100, [%rd17+20];
	fma.rn.f32 	%f101, %f95, %f100, %f99;
	ld.global.f32 	%f102, [%rd17+24];
	fma.rn.f32 	%f103, %f96, %f102, %f101;
	ld.global.f32 	%f104, [%rd17+28];
	fma.rn.f32 	%f451, %f97, %f104, %f103;
	add.s32 	%r169, %r169, 16;
	add.s32 	%r168, %r168, 16;
	add.s32 	%r167, %r167, 64;
	setp.ne.s32 	%p10, %r169, 0;
	mov.u32 	%r171, %r16;
	@%p10 bra 	$L__BB3_10;
$L__BB3_11:
	setp.eq.s32 	%p11, %r14, 0;
	@%p11 bra 	$L__BB3_21;
	add.s32 	%r88, %r14, -1;
	setp.lt.u32 	%p12, %r88, 7;
	@%p12 bra 	$L__BB3_14;
	add.s32 	%r89, %r24, %r171;
	shl.b32 	%r90, %r171, 2;
	mov.u32 	%r91, shared_mem;
	add.s32 	%r92, %r91, %r90;
	ld.shared.f32 	%f106, [%r92];
	mul.wide.s32 	%rd18, %r89, 4;
	add.s64 	%rd19, %rd1, %rd18;
	ld.global.f32 	%f107, [%rd19];
	fma.rn.f32 	%f108, %f106, %f107, %f451;
	ld.shared.f32 	%f109, [%r92+4];
	ld.global.f32 	%f110, [%rd19+4];
	fma.rn.f32 	%f111, %f109, %f110, %f108;
	ld.shared.f32 	%f112, [%r92+8];
	ld.global.f32 	%f113, [%rd19+8];
	fma.rn.f32 	%f114, %f112, %f113, %f111;
	ld.shared.f32 	%f115, [%r92+12];
	ld.global.f32 	%f116, [%rd19+12];
	fma.rn.f32 	%f117, %f115, %f116, %f114;
	ld.shared.f32 	%f118, [%r92+16];
	ld.global.f32 	%f119, [%rd19+16];
	fma.rn.f32 	%f120, %f118, %f119, %f117;
	ld.shared.f32 	%f121, [%r92+20];
	ld.global.f32 	%f122, [%rd19+20];
	fma.rn.f32 	%f123, %f121, %f122, %f120;
	ld.shared.f32 	%f124, [%r92+24];
	ld.global.f32 	%f125, [%rd19+24];
	fma.rn.f32 	%f126, %f124, %f125, %f123;
	ld.shared.f32 	%f127, [%r92+28];
	ld.global.f32 	%f128, [%rd19+28];
	fma.rn.f32 	%f451, %f127, %f128, %f126;
	add.s32 	%r171, %r171, 8;
$L__BB3_14:
	setp.eq.s32 	%p13, %r15, 0;
	@%p13 bra 	$L__BB3_21;
	add.s32 	%r93, %r15, -1;
	setp.lt.u32 	%p14, %r93, 3;
	@%p14 bra 	$L__BB3_17;
	add.s32 	%r94, %r24, %r171;
	shl.b32 	%r95, %r171, 2;
	mov.u32 	%r96, shared_mem;
	add.s32 	%r97, %r96, %r95;
	ld.shared.f32 	%f130, [%r97];
	mul.wide.s32 	%rd20, %r94, 4;
	add.s64 	%rd21, %rd1, %rd20;
	ld.global.f32 	%f131, [%rd21];
	fma.rn.f32 	%f132, %f130, %f131, %f451;
	ld.shared.f32 	%f133, [%r97+4];
	ld.global.f32 	%f134, [%rd21+4];
	fma.rn.f32 	%f135, %f133, %f134, %f132;
	ld.shared.f32 	%f136, [%r97+8];
	ld.global.f32 	%f137, [%rd21+8];
	fma.rn.f32 	%f138, %f136, %f137, %f135;
	ld.shared.f32 	%f139, [%r97+12];
	ld.global.f32 	%f140, [%rd21+12];
	fma.rn.f32 	%f451, %f139, %f140, %f138;
	add.s32 	%r171, %r171, 4;
$L__BB3_17:
	setp.eq.s32 	%p15, %r17, 0;
	@%p15 bra 	$L__BB3_21;
	setp.eq.s32 	%p16, %r17, 1;
	add.s32 	%r98, %r24, %r171;
	shl.b32 	%r99, %r171, 2;
	mov.u32 	%r100, shared_mem;
	add.s32 	%r37, %r100, %r99;
	ld.shared.f32 	%f141, [%r37];
	mul.wide.s32 	%rd22, %r98, 4;
	add.s64 	%rd5, %rd1, %rd22;
	ld.global.f32 	%f142, [%rd5];
	fma.rn.f32 	%f451, %f141, %f142, %f451;
	@%p16 bra 	$L__BB3_21;
	setp.eq.s32 	%p17, %r17, 2;
	ld.shared.f32 	%f143, [%r37+4];
	ld.global.f32 	%f144, [%rd5+4];
	fma.rn.f32 	%f451, %f143, %f144, %f451;
	@%p17 bra 	$L__BB3_21;
	ld.shared.f32 	%f145, [%r37+8];
	ld.global.f32 	%f146, [%rd5+8];
	fma.rn.f32 	%f451, %f145, %f146, %f451;
$L__BB3_21:
	mul.f32 	%f147, %f53, %f451;
	shl.b32 	%r101, %r166, 2;
	add.s32 	%r102, %r5, %r101;
	st.shared.f32 	[%r102], %f147;
	add.s32 	%r166, %r166, %r9;
	setp.lt.s32 	%p18, %r166, %r70;
	@%p18 bra 	$L__BB3_8;
	bra.uni 	$L__BB3_23;
$L__BB3_22:
	shl.b32 	%r81, %r173, 2;
	add.s32 	%r82, %r5, %r81;
	st.shared.f32 	[%r82], %f1;
	add.s32 	%r173, %r173, %r9;
	setp.lt.s32 	%p8, %r173, %r70;
	@%p8 bra 	$L__BB3_22;
$L__BB3_23:
	setp.ne.s32 	%p19, %r3, 0;
	bar.sync 	0;
	@%p19 bra 	$L__BB3_56;
	setp.lt.u32 	%p20, %r70, 16;
	mov.f32 	%f459, 0fFF800000;
	mov.b32 	%r176, 0;
	@%p20 bra 	$L__BB3_27;
	mov.f32 	%f459, 0fFF800000;
	mov.b32 	%r174, 0;
$L__BB3_26:
	.pragma "nounroll";
	shl.b32 	%r105, %r174, 2;
	add.s32 	%r106, %r5, %r105;
	ld.shared.f32 	%f151, [%r106];
	max.f32 	%f152, %f459, %f151;
	ld.shared.f32 	%f153, [%r106+4];
	max.f32 	%f154, %f152, %f153;
	ld.shared.f32 	%f155, [%r106+8];
	max.f32 	%f156, %f154, %f155;
	ld.shared.f32 	%f157, [%r106+12];
	max.f32 	%f158, %f156, %f157;
	ld.shared.f32 	%f159, [%r106+16];
	max.f32 	%f160, %f158, %f159;
	ld.shared.f32 	%f161, [%r106+20];
	max.f32 	%f162, %f160, %f161;
	ld.shared.f32 	%f163, [%r106+24];
	max.f32 	%f164, %f162, %f163;
	ld.shared.f32 	%f165, [%r106+28];
	max.f32 	%f166, %f164, %f165;
	ld.shared.f32 	%f167, [%r106+32];
	max.f32 	%f168, %f166, %f167;
	ld.shared.f32 	%f169, [%r106+36];
	max.f32 	%f170, %f168, %f169;
	ld.shared.f32 	%f171, [%r106+40];
	max.f32 	%f172, %f170, %f171;
	ld.shared.f32 	%f173, [%r106+44];
	max.f32 	%f174, %f172, %f173;
	ld.shared.f32 	%f175, [%r106+48];
	max.f32 	%f176, %f174, %f175;
	ld.shared.f32 	%f177, [%r106+52];
	max.f32 	%f178, %f176, %f177;
	ld.shared.f32 	%f179, [%r106+56];
	max.f32 	%f180, %f178, %f179;
	ld.shared.f32 	%f181, [%r106+60];
	max.f32 	%f459, %f180, %f181;
	add.s32 	%r174, %r174, 16;
	setp.ne.s32 	%p21, %r174, %r18;
	mov.u32 	%r176, %r18;
	@%p21 bra 	$L__BB3_26;
$L__BB3_27:
	setp.eq.s32 	%p22, %r10, 0;
	@%p22 bra 	$L__BB3_37;
	add.s32 	%r107, %r10, -1;
	setp.lt.u32 	%p23, %r107, 7;
	@%p23 bra 	$L__BB3_30;
	shl.b32 	%r108, %r176, 2;
	add.s32 	%r109, %r5, %r108;
	ld.shared.f32 	%f183, [%r109];
	max.f32 	%f184, %f459, %f183;
	ld.shared.f32 	%f185, [%r109+4];
	max.f32 	%f186, %f184, %f185;
	ld.shared.f32 	%f187, [%r109+8];
	max.f32 	%f188, %f186, %f187;
	ld.shared.f32 	%f189, [%r109+12];
	max.f32 	%f190, %f188, %f189;
	ld.shared.f32 	%f191, [%r109+16];
	max.f32 	%f192, %f190, %f191;
	ld.shared.f32 	%f193, [%r109+20];
	max.f32 	%f194, %f192, %f193;
	ld.shared.f32 	%f195, [%r109+24];
	max.f32 	%f196, %f194, %f195;
	ld.shared.f32 	%f197, [%r109+28];
	max.f32 	%f459, %f196, %f197;
	add.s32 	%r176, %r176, 8;
$L__BB3_30:
	setp.eq.s32 	%p24, %r11, 0;
	@%p24 bra 	$L__BB3_37;
	setp.lt.u32 	%p25, %r12, 3;
	@%p25 bra 	$L__BB3_33;
	shl.b32 	%r110, %r176, 2;
	add.s32 	%r111, %r5, %r110;
	ld.shared.f32 	%f199, [%r111];
	max.f32 	%f200, %f459, %f199;
	ld.shared.f32 	%f201, [%r111+4];
	max.f32 	%f202, %f200, %f201;
	ld.shared.f32 	%f203, [%r111+8];
	max.f32 	%f204, %f202, %f203;
	ld.shared.f32 	%f205, [%r111+12];
	max.f32 	%f459, %f204, %f205;
	add.s32 	%r176, %r176, 4;
$L__BB3_33:
	setp.eq.s32 	%p26, %r13, 0;
	@%p26 bra 	$L__BB3_37;
	setp.eq.s32 	%p27, %r13, 1;
	shl.b32 	%r112, %r176, 2;
	add.s32 	%r48, %r5, %r112;
	ld.shared.f32 	%f206, [%r48];
	max.f32 	%f459, %f459, %f206;
	@%p27 bra 	$L__BB3_37;
	setp.eq.s32 	%p28, %r13, 2;
	ld.shared.f32 	%f207, [%r48+4];
	max.f32 	%f459, %f459, %f207;
	@%p28 bra 	$L__BB3_37;
	ld.shared.f32 	%f208, [%r48+8];
	max.f32 	%f459, %f459, %f208;
$L__BB3_37:
	setp.lt.u32 	%p29, %r70, 4;
	mov.f32 	%f461, 0f00000000;
	mov.b32 	%r180, 0;
	@%p29 bra 	$L__BB3_40;
	mov.f32 	%f461, 0f00000000;
	mov.b32 	%r178, 0;
$L__BB3_39:
	.pragma "nounroll";
	shl.b32 	%r115, %r178, 2;
	add.s32 	%r116, %r5, %r115;
	ld.shared.f32 	%f212, [%r116];
	sub.f32 	%f213, %f212, %f459;
	fma.rn.f32 	%f214, %f213, 0f3BBB989D, 0f3F000000;
	cvt.sat.f32.f32 	%f215, %f214;
	mov.f32 	%f216, 0f4B400001;
	mov.f32 	%f217, 0f437C0000;
	fma.rm.f32 	%f218, %f215, %f217, %f216;
	add.f32 	%f219, %f218, 0fCB40007F;
	neg.f32 	%f220, %f219;
	fma.rn.f32 	%f221, %f213, 0f3FB8AA3B, %f220;
	fma.rn.f32 	%f222, %f213, 0f32A57060, %f221;
	mov.b32 	%r117, %f218;
	shl.b32 	%r118, %r117, 23;
	mov.b32 	%f223, %r118;
	ex2.approx.ftz.f32 	%f224, %f222;
	mul.f32 	%f225, %f224, %f223;
	st.shared.f32 	[%r116], %f225;
	add.f32 	%f226, %f461, %f225;
	ld.shared.f32 	%f227, [%r116+4];
	sub.f32 	%f228, %f227, %f459;
	fma.rn.f32 	%f229, %f228, 0f3BBB989D, 0f3F000000;
	cvt.sat.f32.f32 	%f230, %f229;
	fma.rm.f32 	%f231, %f230, %f217, %f216;
	add.f32 	%f232, %f231, 0fCB40007F;
	neg.f32 	%f233, %f232;
	fma.rn.f32 	%f234, %f228, 0f3FB8AA3B, %f233;
	fma.rn.f32 	%f235, %f228, 0f32A57060, %f234;
	mov.b32 	%r119, %f231;
	shl.b32 	%r120, %r119, 23;
	mov.b32 	%f236, %r120;
	ex2.approx.ftz.f32 	%f237, %f235;
	mul.f32 	%f238, %f237, %f236;
	st.shared.f32 	[%r116+4], %f238;
	add.f32 	%f239, %f226, %f238;
	ld.shared.f32 	%f240, [%r116+8];
	sub.f32 	%f241, %f240, %f459;
	fma.rn.f32 	%f242, %f241, 0f3BBB989D, 0f3F000000;
	cvt.sat.f32.f32 	%f243, %f242;
	fma.rm.f32 	%f244, %f243, %f217, %f216;
	add.f32 	%f245, %f244, 0fCB40007F;
	neg.f32 	%f246, %f245;
	fma.rn.f32 	%f247, %f241, 0f3FB8AA3B, %f246;
	fma.rn.f32 	%f248, %f241, 0f32A57060, %f247;
	mov.b32 	%r121, %f244;
	shl.b32 	%r122, %r121, 23;
	mov.b32 	%f249, %r122;
	ex2.approx.ftz.f32 	%f250, %f248;
	mul.f32 	%f251, %f250, %f249;
	st.shared.f32 	[%r116+8], %f251;
	add.f32 	%f252, %f239, %f251;
	ld.shared.f32 	%f253, [%r116+12];
	sub.f32 	%f254, %f253, %f459;
	fma.rn.f32 	%f255, %f254, 0f3BBB989D, 0f3F000000;
	cvt.sat.f32.f32 	%f256, %f255;
	fma.rm.f32 	%f257, %f256, %f217, %f216;
	add.f32 	%f258, %f257, 0fCB40007F;
	neg.f32 	%f259, %f258;
	fma.rn.f32 	%f260, %f254, 0f3FB8AA3B, %f259;
	fma.rn.f32 	%f261, %f254, 0f32A57060, %f260;
	mov.b32 	%r123, %f257;
	shl.b32 	%r124, %r123, 23;
	mov.b32 	%f262, %r124;
	ex2.approx.ftz.f32 	%f263, %f261;
	mul.f32 	%f264, %f263, %f262;
	st.shared.f32 	[%r116+12], %f264;
	add.f32 	%f461, %f252, %f264;
	add.s32 	%r178, %r178, 4;
	setp.ne.s32 	%p30, %r178, %r19;
	mov.u32 	%r180, %r19;
	@%p30 bra 	$L__BB3_39;
$L__BB3_40:
	setp.eq.s32 	%p31, %r13, 0;
	@%p31 bra 	$L__BB3_45;
	setp.eq.s32 	%p32, %r13, 1;
	@%p32 bra 	$L__BB3_43;
	shl.b32 	%r125, %r180, 2;
	add.s32 	%r126, %r5, %r125;
	ld.shared.f32 	%f266, [%r126];
	sub.f32 	%f267, %f266, %f459;
	fma.rn.f32 	%f268, %f267, 0f3BBB989D, 0f3F000000;
	cvt.sat.f32.f32 	%f269, %f268;
	mov.f32 	%f270, 0f4B400001;
	mov.f32 	%f271, 0f437C0000;
	fma.rm.f32 	%f272, %f269, %f271, %f270;
	add.f32 	%f273, %f272, 0fCB40007F;
	neg.f32 	%f274, %f273;
	fma.rn.f32 	%f275, %f267, 0f3FB8AA3B, %f274;
	fma.rn.f32 	%f276, %f267, 0f32A57060, %f275;
	mov.b32 	%r127, %f272;
	shl.b32 	%r128, %r127, 23;
	mov.b32 	%f277, %r128;
	ex2.approx.ftz.f32 	%f278, %f276;
	mul.f32 	%f279, %f278, %f277;
	st.shared.f32 	[%r126], %f279;
	add.f32 	%f280, %f461, %f279;
	ld.shared.f32 	%f281, [%r126+4];
	sub.f32 	%f282, %f281, %f459;
	fma.rn.f32 	%f283, %f282, 0f3BBB989D, 0f3F000000;
	cvt.sat.f32.f32 	%f284, %f283;
	fma.rm.f32 	%f285, %f284, %f271, %f270;
	add.f32 	%f286, %f285, 0fCB40007F;
	neg.f32 	%f287, %f286;
	fma.rn.f32 	%f288, %f282, 0f3FB8AA3B, %f287;
	fma.rn.f32 	%f289, %f282, 0f32A57060, %f288;
	mov.b32 	%r129, %f285;
	shl.b32 	%r130, %r129, 23;
	mov.b32 	%f290, %r130;
	ex2.approx.ftz.f32 	%f291, %f289;
	mul.f32 	%f292, %f291, %f290;
	st.shared.f32 	[%r126+4], %f292;
	add.f32 	%f461, %f280, %f292;
	add.s32 	%r180, %r180, 2;
$L__BB3_43:
	setp.eq.s32 	%p33, %r20, 0;
	@%p33 bra 	$L__BB3_45;
	shl.b32 	%r131, %r180, 2;
	add.s32 	%r132, %r5, %r131;
	ld.shared.f32 	%f293, [%r132];
	sub.f32 	%f294, %f293, %f459;
	fma.rn.f32 	%f295, %f294, 0f3BBB989D, 0f3F000000;
	cvt.sat.f32.f32 	%f296, %f295;
	mov.f32 	%f297, 0f4B400001;
	mov.f32 	%f298, 0f437C0000;
	fma.rm.f32 	%f299, %f296, %f298, %f297;
	add.f32 	%f300, %f299, 0fCB40007F;
	neg.f32 	%f301, %f300;
	fma.rn.f32 	%f302, %f294, 0f3FB8AA3B, %f301;
	fma.rn.f32 	%f303, %f294, 0f32A57060, %f302;
	mov.b32 	%r133, %f299;
	shl.b32 	%r134, %r133, 23;
	mov.b32 	%f304, %r134;
	ex2.approx.ftz.f32 	%f305, %f303;
	mul.f32 	%f306, %f305, %f304;
	st.shared.f32 	[%r132], %f306;
	add.f32 	%f461, %f461, %f306;
$L__BB3_45:
	setp.lt.u32 	%p34, %r70, 8;
	mov.b32 	%r183, 0;
	@%p34 bra 	$L__BB3_48;
	mov.b32 	%r181, 0;
$L__BB3_47:
	.pragma "nounroll";
	setp.eq.f32 	%p35, %f461, 0f00000000;
	shl.b32 	%r137, %r181, 2;
	add.s32 	%r138, %r5, %r137;
	ld.shared.f32 	%f307, [%r138];
	div.rn.f32 	%f308, %f307, %f461;
	selp.f32 	%f309, 0f00000000, %f308, %p35;
	st.shared.f32 	[%r138], %f309;
	ld.shared.f32 	%f310, [%r138+4];
	div.rn.f32 	%f311, %f310, %f461;
	selp.f32 	%f312, 0f00000000, %f311, %p35;
	st.shared.f32 	[%r138+4], %f312;
	ld.shared.f32 	%f313, [%r138+8];
	div.rn.f32 	%f314, %f313, %f461;
	selp.f32 	%f315, 0f00000000, %f314, %p35;
	st.shared.f32 	[%r138+8], %f315;
	ld.shared.f32 	%f316, [%r138+12];
	div.rn.f32 	%f317, %f316, %f461;
	selp.f32 	%f318, 0f00000000, %f317, %p35;
	st.shared.f32 	[%r138+12], %f318;
	ld.shared.f32 	%f319, [%r138+16];
	div.rn.f32 	%f320, %f319, %f461;
	selp.f32 	%f321, 0f00000000, %f320, %p35;
	st.shared.f32 	[%r138+16], %f321;
	ld.shared.f32 	%f322, [%r138+20];
	div.rn.f32 	%f323, %f322, %f461;
	selp.f32 	%f324, 0f00000000, %f323, %p35;
	st.shared.f32 	[%r138+20], %f324;
	ld.shared.f32 	%f325, [%r138+24];
	div.rn.f32 	%f326, %f325, %f461;
	selp.f32 	%f327, 0f00000000, %f326, %p35;
	st.shared.f32 	[%r138+24], %f327;
	ld.shared.f32 	%f328, [%r138+28];
	div.rn.f32 	%f329, %f328, %f461;
	selp.f32 	%f330, 0f00000000, %f329, %p35;
	st.shared.f32 	[%r138+28], %f330;
	add.s32 	%r181, %r181, 8;
	setp.ne.s32 	%p36, %r181, %r21;
	mov.u32 	%r183, %r21;
	@%p36 bra 	$L__BB3_47;
$L__BB3_48:
	setp.eq.s32 	%p37, %r11, 0;
	@%p37 bra 	$L__BB3_56;
	setp.lt.u32 	%p38, %r12, 3;
	@%p38 bra 	$L__BB3_51;
	setp.eq.f32 	%p39, %f461, 0f00000000;
	shl.b32 	%r139, %r183, 2;
	add.s32 	%r140, %r5, %r139;
	ld.shared.f32 	%f331, [%r140];
	div.rn.f32 	%f332, %f331, %f461;
	selp.f32 	%f333, 0f00000000, %f332, %p39;
	st.shared.f32 	[%r140], %f333;
	ld.shared.f32 	%f334, [%r140+4];
	div.rn.f32 	%f335, %f334, %f461;
	selp.f32 	%f336, 0f00000000, %f335, %p39;
	st.shared.f32 	[%r140+4], %f336;
	ld.shared.f32 	%f337, [%r140+8];
	div.rn.f32 	%f338, %f337, %f461;
	selp.f32 	%f339, 0f00000000, %f338, %p39;
	st.shared.f32 	[%r140+8], %f339;
	ld.shared.f32 	%f340, [%r140+12];
	div.rn.f32 	%f341, %f340, %f461;
	selp.f32 	%f342, 0f00000000, %f341, %p39;
	st.shared.f32 	[%r140+12], %f342;
	add.s32 	%r183, %r183, 4;
$L__BB3_51:
	@%p31 bra 	$L__BB3_56;
	setp.eq.s32 	%p41, %r13, 1;
	@%p41 bra 	$L__BB3_54;
	setp.eq.f32 	%p42, %f461, 0f00000000;
	shl.b32 	%r141, %r183, 2;
	add.s32 	%r142, %r5, %r141;
	ld.shared.f32 	%f343, [%r142];
	div.rn.f32 	%f344, %f343, %f461;
	selp.f32 	%f345, 0f00000000, %f344, %p42;
	st.shared.f32 	[%r142], %f345;
	ld.shared.f32 	%f346, [%r142+4];
	div.rn.f32 	%f347, %f346, %f461;
	selp.f32 	%f348, 0f00000000, %f347, %p42;
	st.shared.f32 	[%r142+4], %f348;
	add.s32 	%r183, %r183, 2;
$L__BB3_54:
	setp.eq.s32 	%p43, %r20, 0;
	@%p43 bra 	$L__BB3_56;
	setp.eq.f32 	%p44, %f461, 0f00000000;
	shl.b32 	%r143, %r183, 2;
	add.s32 	%r144, %r5, %r143;
	ld.shared.f32 	%f349, [%r144];
	div.rn.f32 	%f350, %f349, %f461;
	selp.f32 	%f351, 0f00000000, %f350, %p44;
	st.shared.f32 	[%r144], %f351;
$L__BB3_56:
	bar.sync 	0;
	@%p5 bra 	$L__BB3_71;
	setp.lt.u32 	%p46, %r70, 16;
	mov.f32 	%f473, 0f00000000;
	mov.b32 	%r187, 0;
	@%p46 bra 	$L__BB3_60;
	mov.f32 	%f473, 0f00000000;
	mov.b32 	%r185, 0;
$L__BB3_59:
	.pragma "nounroll";
	add.s32 	%r147, %r185, %r6;
	mad.lo.s32 	%r148, %r147, %r71, %r8;
	shl.b32 	%r149, %r185, 2;
	add.s32 	%r150, %r5, %r149;
	ld.shared.f32 	%f355, [%r150];
	mul.wide.s32 	%rd23, %r148, 4;
	add.s64 	%rd24, %rd2, %rd23;
	ld.global.f32 	%f356, [%rd24];
	fma.rn.f32 	%f357, %f355, %f356, %f473;
	ld.shared.f32 	%f358, [%r150+4];
	mul.wide.s32 	%rd25, %r71, 4;
	add.s64 	%rd26, %rd24, %rd25;
	ld.global.f32 	%f359, [%rd26];
	fma.rn.f32 	%f360, %f358, %f359, %f357;
	ld.shared.f32 	%f361, [%r150+8];
	add.s64 	%rd27, %rd26, %rd25;
	ld.global.f32 	%f362, [%rd27];
	fma.rn.f32 	%f363, %f361, %f362, %f360;
	ld.shared.f32 	%f364, [%r150+12];
	add.s64 	%rd28, %rd27, %rd25;
	ld.global.f32 	%f365, [%rd28];
	fma.rn.f32 	%f366, %f364, %f365, %f363;
	ld.shared.f32 	%f367, [%r150+16];
	add.s64 	%rd29, %rd28, %rd25;
	ld.global.f32 	%f368, [%rd29];
	fma.rn.f32 	%f369, %f367, %f368, %f366;
	ld.shared.f32 	%f370, [%r150+20];
	add.s64 	%rd30, %rd29, %rd25;
	ld.global.f32 	%f371, [%rd30];
	fma.rn.f32 	%f372, %f370, %f371, %f369;
	ld.shared.f32 	%f373, [%r150+24];
	add.s64 	%rd31, %rd30, %rd25;
	ld.global.f32 	%f374, [%rd31];
	fma.rn.f32 	%f375, %f373, %f374, %f372;
	ld.shared.f32 	%f376, [%r150+28];
	add.s64 	%rd32, %rd31, %rd25;
	ld.global.f32 	%f377, [%rd32];
	fma.rn.f32 	%f378, %f376, %f377, %f375;
	ld.shared.f32 	%f379, [%r150+32];
	add.s64 	%rd33, %rd32, %rd25;
	ld.global.f32 	%f380, [%rd33];
	fma.rn.f32 	%f381, %f379, %f380, %f378;
	ld.shared.f32 	%f382, [%r150+36];
	add.s64 	%rd34, %rd33, %rd25;
	ld.global.f32 	%f383, [%rd34];
	fma.rn.f32 	%f384, %f382, %f383, %f381;
	ld.shared.f32 	%f385, [%r150+40];
	add.s64 	%rd35, %rd34, %rd25;
	ld.global.f32 	%f386, [%rd35];
	fma.rn.f32 	%f387, %f385, %f386, %f384;
	ld.shared.f32 	%f388, [%r150+44];
	add.s64 	%rd36, %rd35, %rd25;
	ld.global.f32 	%f389, [%rd36];
	fma.rn.f32 	%f390, %f388, %f389, %f387;
	ld.shared.f32 	%f391, [%r150+48];
	add.s64 	%rd37, %rd36, %rd25;
	ld.global.f32 	%f392, [%rd37];
	fma.rn.f32 	%f393, %f391, %f392, %f390;
	ld.shared.f32 	%f394, [%r150+52];
	add.s64 	%rd38, %rd37, %rd25;
	ld.global.f32 	%f395, [%rd38];
	fma.rn.f32 	%f396, %f394, %f395, %f393;
	ld.shared.f32 	%f397, [%r150+56];
	add.s64 	%rd39, %rd38, %rd25;
	ld.global.f32 	%f398, [%rd39];
	fma.rn.f32 	%f399, %f397, %f398, %f396;
	ld.shared.f32 	%f400, [%r150+60];
	add.s64 	%rd40, %rd39, %rd25;
	ld.global.f32 	%f401, [%rd40];
	fma.rn.f32 	%f473, %f400, %f401, %f399;
	add.s32 	%r185, %r185, 16;
	setp.ne.s32 	%p47, %r185, %r18;
	mov.u32 	%r187, %r18;
	@%p47 bra 	$L__BB3_59;
$L__BB3_60:
	setp.eq.s32 	%p48, %r10, 0;
	@%p48 bra 	$L__BB3_70;
	add.s32 	%r151, %r10, -1;
	setp.lt.u32 	%p49, %r151, 7;
	@%p49 bra 	$L__BB3_63;
	add.s32 	%r152, %r187, %r6;
	mad.lo.s32 	%r153, %r152, %r71, %r8;
	shl.b32 	%r154, %r187, 2;
	add.s32 	%r155, %r5, %r154;
	ld.shared.f32 	%f403, [%r155];
	mul.wide.s32 	%rd41, %r153, 4;
	add.s64 	%rd42, %rd2, %rd41;
	ld.global.f32 	%f404, [%rd42];
	fma.rn.f32 	%f405, %f403, %f404, %f473;
	ld.shared.f32 	%f406, [%r155+4];
	mul.wide.s32 	%rd43, %r71, 4;
	add.s64 	%rd44, %rd42, %rd43;
	ld.global.f32 	%f407, [%rd44];
	fma.rn.f32 	%f408, %f406, %f407, %f405;
	ld.shared.f32 	%f409, [%r155+8];
	add.s64 	%rd45, %rd44, %rd43;
	ld.global.f32 	%f410, [%rd45];
	fma.rn.f32 	%f411, %f409, %f410, %f408;
	ld.shared.f32 	%f412, [%r155+12];
	add.s64 	%rd46, %rd45, %rd43;
	ld.global.f32 	%f413, [%rd46];
	fma.rn.f32 	%f414, %f412, %f413, %f411;
	ld.shared.f32 	%f415, [%r155+16];
	add.s64 	%rd47, %rd46, %rd43;
	ld.global.f32 	%f416, [%rd47];
	fma.rn.f32 	%f417, %f415, %f416, %f414;
	ld.shared.f32 	%f418, [%r155+20];
	add.s64 	%rd48, %rd47, %rd43;
	ld.global.f32 	%f419, [%rd48];
	fma.rn.f32 	%f420, %f418, %f419, %f417;
	ld.shared.f32 	%f421, [%r155+24];
	add.s64 	%rd49, %rd48, %rd43;
	ld.global.f32 	%f422, [%rd49];
	fma.rn.f32 	%f423, %f421, %f422, %f420;
	ld.shared.f32 	%f424, [%r155+28];
	add.s64 	%rd50, %rd49, %rd43;
	ld.global.f32 	%f425, [%rd50];
	fma.rn.f32 	%f473, %f424, %f425, %f423;
	add.s32 	%r187, %r187, 8;
$L__BB3_63:
	setp.eq.s32 	%p50, %r11, 0;
	@%p50 bra 	$L__BB3_70;
	setp.lt.u32 	%p51, %r12, 3;
	@%p51 bra 	$L__BB3_66;
	add.s32 	%r156, %r187, %r6;
	mad.lo.s32 	%r157, %r156, %r71, %r8;
	shl.b32 	%r158, %r187, 2;
	add.s32 	%r159, %r5, %r158;
	ld.shared.f32 	%f427, [%r159];
	mul.wide.s32 	%rd51, %r157, 4;
	add.s64 	%rd52, %rd2, %rd51;
	ld.global.f32 	%f428, [%rd52];
	fma.rn.f32 	%f429, %f427, %f428, %f473;
	ld.shared.f32 	%f430, [%r159+4];
	mul.wide.s32 	%rd53, %r71, 4;
	add.s64 	%rd54, %rd52, %rd53;
	ld.global.f32 	%f431, [%rd54];
	fma.rn.f32 	%f432, %f430, %f431, %f429;
	ld.shared.f32 	%f433, [%r159+8];
	add.s64 	%rd55, %rd54, %rd53;
	ld.global.f32 	%f434, [%rd55];
	fma.rn.f32 	%f435, %f433, %f434, %f432;
	ld.shared.f32 	%f436, [%r159+12];
	add.s64 	%rd56, %rd55, %rd53;
	ld.global.f32 	%f437, [%rd56];
	fma.rn.f32 	%f473, %f436, %f437, %f435;
	add.s32 	%r187, %r187, 4;
$L__BB3_66:
	setp.eq.s32 	%p52, %r13, 0;
	@%p52 bra 	$L__BB3_70;
	setp.eq.s32 	%p53, %r13, 1;
	add.s32 	%r160, %r187, %r6;
	mad.lo.s32 	%r161, %r160, %r71, %r8;
	shl.b32 	%r162, %r187, 2;
	add.s32 	%r68, %r5, %r162;
	ld.shared.f32 	%f438, [%r68];
	mul.wide.s32 	%rd57, %r161, 4;
	add.s64 	%rd6, %rd2, %rd57;
	ld.global.f32 	%f439, [%rd6];
	fma.rn.f32 	%f473, %f438, %f439, %f473;
	@%p53 bra 	$L__BB3_70;
	setp.eq.s32 	%p54, %r13, 2;
	ld.shared.f32 	%f440, [%r68+4];
	mul.wide.s32 	%rd7, %r71, 4;
	add.s64 	%rd8, %rd6, %rd7;
	ld.global.f32 	%f441, [%rd8];
	fma.rn.f32 	%f473, %f440, %f441, %f473;
	@%p54 bra 	$L__BB3_70;
	ld.shared.f32 	%f442, [%r68+8];
	add.s64 	%rd58, %rd8, %rd7;
	ld.global.f32 	%f443, [%rd58];
	fma.rn.f32 	%f473, %f442, %f443, %f473;
$L__BB3_70:
	add.s32 	%r163, %r165, %r6;
	mad.lo.s32 	%r164, %r163, %r71, %r8;
	mul.wide.s32 	%rd59, %r164, 4;
	add.s64 	%rd60, %rd4, %rd59;
	st.global.f32 	[%rd60], %f473;
$L__BB3_71:
	bar.sync 	0;
	add.s32 	%r165, %r165, 1;
	setp.ne.s32 	%p55, %r165, %r70;
	@%p55 bra 	$L__BB3_3;
$L__BB3_72:
	ret;

}


// ===== COMPILED SASS (sm_100) =====

	.target	sm_100

	.elftype	@"ET_EXEC"


//--------------------- .note.nv.tkinfo           --------------------------
	.section	.note.nv.tkinfo,"",@"SHT_NOTE"
	.sectionflags	@"SHF_NOTE_NV_TKINFO"
	.tkinfo
        /*0018*/ 	.word	0x00000002
        /*0030*/ 	.string	""
        /*0030*/ 	.string	"ptxas"
        /*0030*/ 	.string	"Cuda compilation tools, release 13.0, V13.0.88"
        /*0030*/ 	.string	"Build cuda_13.0.r13.0/compiler.36424714_0"
        /*0030*/ 	.string	"-arch sm_100 -m 64 "



//--------------------- .note.nv.cuinfo           --------------------------
	.section	.note.nv.cuinfo,"",@"SHT_NOTE"
	.sectionflags	@"SHF_NOTE_NV_CUINFO"
        /*0018*/ 	.short	0x0002
        /*001a*/ 	.short	0x0064
        /*001c*/ 	.short	0x0082
	.zero		2


//--------------------- .nv.info                  --------------------------
	.section	.nv.info,"",@"SHT_CUDA_INFO"
	.align	4


	//----- nvinfo : EIATTR_REGCOUNT
	.align		4
        /*0000*/ 	.byte	0x04, 0x2f
        /*0002*/ 	.short	(.L_1 - .L_0)
	.align		4
.L_0:
        /*0004*/ 	.word	index@(_Z14softmax_kernelPfS_iii)
        /*0008*/ 	.word	0x0000001c


	//----- nvinfo : EIATTR_FRAME_SIZE
	.align		4
.L_1:
        /*000c*/ 	.byte	0x04, 0x11
        /*000e*/ 	.short	(.L_3 - .L_2)
	.align		4
.L_2:
        /*0010*/ 	.word	index@($__internal_2_$__cuda_sm3x_div_rn_noftz_f32_slowpath)
        /*0014*/ 	.word	0x00000000


	//----- nvinfo : EIATTR_FRAME_SIZE
	.align		4
.L_3:
        /*0018*/ 	.byte	0x04, 0x11
        /*001a*/ 	.short	(.L_5 - .L_4)
	.align		4
.L_4:
        /*001c*/ 	.word	index@(_Z14softmax_kernelPfS_iii)
        /*0020*/ 	.word	0x00000000


	//----- nvinfo : EIATTR_REGCOUNT
	.align		4
.L_5:
        /*0024*/ 	.byte	0x04, 0x2f
        /*0026*/ 	.short	(.L_7 - .L_6)
	.align		4
.L_6:
        /*0028*/ 	.word	index@(_Z13matmul_kernelPKfS0_Pfiiib)
        /*002c*/ 	.word	0x0000001f


	//----- nvinfo : EIATTR_FRAME_SIZE
	.align		4
.L_7:
        /*0030*/ 	.byte	0x04, 0x11
        /*0032*/ 	.short	(.L_9 - .L_8)
	.align		4
.L_8:
        /*0034*/ 	.word	index@(_Z13matmul_kernelPKfS0_Pfiiib)
        /*0038*/ 	.word	0x00000000


	//----- nvinfo : EIATTR_REGCOUNT
	.align		4
.L_9:
        /*003c*/ 	.byte	0x04, 0x2f
        /*003e*/ 	.short	(.L_11 - .L_10)
	.align		4
.L_10:
        /*0040*/ 	.word	index@(_Z16attention_kernelPKfS0_S0_PfS1_iiiif)
        /*0044*/ 	.word	0x00000020


	//----- nvinfo : EIATTR_FRAME_SIZE
	.align		4
.L_11:
        /*0048*/ 	.byte	0x04, 0x11
        /*004a*/ 	.short	(.L_13 - .L_12)
	.align		4
.L_12:
        /*004c*/ 	.word	index@($__internal_1_$__cuda_sm3x_div_rn_noftz_f32_slowpath)
        /*0050*/ 	.word	0x00000000


	//----- nvinfo : EIATTR_FRAME_SIZE
	.align		4
.L_13:
        /*0054*/ 	.byte	0x04, 0x11
        /*0056*/ 	.short	(.L_15 - .L_14)
	.align		4
.L_14:
        /*0058*/ 	.word	index@(_Z16attention_kernelPKfS0_S0_PfS1_iiiif)
        /*005c*/ 	.word	0x00000000


	//----- nvinfo : EIATTR_REGCOUNT
	.align		4
.L_15:
        /*0060*/ 	.byte	0x04, 0x2f
        /*0062*/ 	.short	(.L_17 - .L_16)
	.align		4
.L_16:
        /*0064*/ 	.word	index@(_Z26optimized_attention_kernelPKfS0_S0_PfS1_iiiif)
        /*0068*/ 	.word	0x00000022


	//----- nvinfo : EIATTR_FRAME_SIZE
	.align		4
.L_17:
        /*006c*/ 	.byte	0x04, 0x11
        /*006e*/ 	.short	(.L_19 - .L_18)
	.align		4
.L_18:
        /*0070*/ 	.word	index@($__internal_0_$__cuda_sm3x_div_rn_noftz_f32_slowpath)
        /*0074*/ 	.word	0x00000000


	//----- nvinfo : EIATTR_FRAME_SIZE
	.align		4
.L_19:
        /*0078*/ 	.byte	0x04, 0x11
        /*007a*/ 	.short	(.L_21 - .L_20)
	.align		4
.L_20:
        /*007c*/ 	.word	index@(_Z26optimized_attention_kernelPKfS0_S0_PfS1_iiiif)
        /*0080*/ 	.word	0x00000000


	//----- nvinfo : EIATTR_MIN_STACK_SIZE
	.align		4
.L_21:
        /*0084*/ 	.byte	0x04, 0x12
        /*0086*/ 	.short	(.L_23 - .L_22)
	.align		4
.L_22:
        /*0088*/ 	.word	index@(_Z26optimized_attention_kernelPKfS0_S0_PfS1_iiiif)
        /*008c*/ 	.word	0x00000000


	//----- nvinfo : EIATTR_MIN_STACK_SIZE
	.align		4
.L_23:
        /*0090*/ 	.byte	0x04, 0x12
        /*0092*/ 	.short	(.L_25 - .L_24)
	.align		4
.L_24:
        /*0094*/ 	.word	index@(_Z16attention_kernelPKfS0_S0_PfS1_iiiif)
        /*0098*/ 	.word	0x00000000


	//----- nvinfo : EIATTR_MIN_STACK_SIZE
	.align		4
.L_25:
        /*009c*/ 	.byte	0x04, 0x12
        /*009e*/ 	.short	(.L_27 - .L_26)
	.align		4
.L_26:
        /*00a0*/ 	.word	index@(_Z13matmul_kernelPKfS0_Pfiiib)
        /*00a4*/ 	.word	0x00000000


	//----- nvinfo : EIATTR_MIN_STACK_SIZE
	.align		4
.L_27:
        /*00a8*/ 	.byte	0x04, 0x12
        /*00aa*/ 	.short	(.L_29 - .L_28)
	.align		4
.L_28:
        /*00ac*/ 	.word	index@(_Z14softmax_kernelPfS_iii)
        /*00b0*/ 	.word	0x00000000
.L_29:


//--------------------- .nv.compat                --------------------------
	.section	.nv.compat,"",@"SHT_CUDA_COMPAT_INFO"
	.align	4
        /*0000*/ 	.byte	0x02, 0x09, 0x00, 0x00, 0x02, 0x02, 0x01, 0x00, 0x02, 0x05, 0x05, 0x00, 0x03, 0x07, 0x01, 0x01
        /*0010*/ 	.byte	0x02, 0x03, 0x00, 0x00, 0x02, 0x06, 0x01, 0x00, 0x04, 0x0b, 0x08, 0x00, 0x01, 0x00, 0x00, 0x00
        /*0020*/ 	.byte	0x00, 0x00, 0x00, 0x00


//--------------------- .nv.info._Z26optimized_attention_kernelPKfS0_S0_PfS1_iiiif --------------------------
	.section	.nv.info._Z26optimized_attention_kernelPKfS0_S0_PfS1_iiiif,"",@"SHT_CUDA_INFO"
	.sectionflags	@""
	.align	4


	//----- nvinfo : EIATTR_CUDA_API_VERSION
	.align		4
        /*0000*/ 	.byte	0x04, 0x37
        /*0002*/ 	.short	(.L_31 - .L_30)
.L_30:
        /*0004*/ 	.word	0x00000082


	//----- nvinfo : EIATTR_KPARAM_INFO
	.align		4
.L_31:
        /*0008*/ 	.byte	0x04, 0x17
        /*000a*/ 	.short	(.L_33 - .L_32)
.L_32:
        /*000c*/ 	.word	0x00000000
        /*0010*/ 	.short	0x0009
        /*0012*/ 	.short	0x0038
        /*0014*/ 	.byte	0x00, 0xf0, 0x11, 0x00


	//----- nvinfo : EIATTR_KPARAM_INFO
	.align		4
.L_33:
        /*0018*/ 	.byte	0x04, 0x17
        /*001a*/ 	.short	(.L_35 - .L_34)
.L_34:
        /*001c*/ 	.word	0x00000000
        /*0020*/ 	.short	0x0008
        /*0022*/ 	.short	0x0034
        /*0024*/ 	.byte	0x00, 0xf0, 0x11, 0x00


	//----- nvinfo : EIATTR_KPARAM_INFO
	.align		4
.L_35:
        /*0028*/ 	.byte	0x04, 0x17
        /*002a*/ 	.short	(.L_37 - .L_36)
.L_36:
        /*002c*/ 	.word	0x00000000
        /*0030*/ 	.short	0x0007
        /*0032*/ 	.short	0x0030
        /*0034*/ 	.byte	0x00, 0xf0, 0x11, 0x00


	//----- nvinfo : EIATTR_KPARAM_INFO
	.align		4
.L_37:
        /*0038*/ 	.byte	0x04, 0x17
        /*003a*/ 	.short	(.L_39 - .L_38)
.L_38:
        /*003c*/ 	.word	0x00000000
        /*0040*/ 	.short	0x0006
        /*0042*/ 	.short	0x002c
        /*0044*/ 	.byte	0x00, 0xf0, 0x11, 0x00


	//----- nvinfo : EIATTR_KPARAM_INFO
	.align		4
.L_39:
        /*0048*/ 	.byte	0x04, 0x17
        /*004a*/ 	.short	(.L_41 - .L_40)
.L_40:
        /*004c*/ 	.word	0x00000000
        /*0050*/ 	.short	0x0005
        /*0052*/ 	.short	0x0028
        /*0054*/ 	.byte	0x00, 0xf0, 0x11, 0x00


	//----- nvinfo : EIATTR_KPARAM_INFO
	.align		4
.L_41:
        /*0058*/ 	.byte	0x04, 0x17
        /*005a*/ 	.short	(.L_43 - .L_42)
.L_42:
        /*005c*/ 	.word	0x00000000
        /*0060*/ 	.short	0x0004
        /*0062*/ 	.short	0x0020
        /*0064*/ 	.byte	0x00, 0xf5, 0x21, 0x00


	//----- nvinfo : EIATTR_KPARAM_INFO
	.align		4
.L_43:
        /*0068*/ 	.byte	0x04, 0x17
        /*006a*/ 	.short	(.L_45 - .L_44)
.L_44:
        /*006c*/ 	.word	0x00000000
        /*0070*/ 	.short	0x0003
        /*0072*/ 	.short	0x0018
        /*0074*/ 	.byte	0x00, 0xf5, 0x21, 0x00


	//----- nvinfo : EIATTR_KPARAM_INFO
	.align		4
.L_45:
        /*0078*/ 	.byte	0x04, 0x17
        /*007a*/ 	.short	(.L_47 - .L_46)
.L_46:
        /*007c*/ 	.word	0x00000000
        /*0080*/ 	.short	0x0002
        /*0082*/ 	.short	0x0010
        /*0084*/ 	.byte	0x00, 0xf5, 0x21, 0x00


	//----- nvinfo : EIATTR_KPARAM_INFO
	.align		4
.L_47:
        /*0088*/ 	.byte	0x04, 0x17
        /*008a*/ 	.short	(.L_49 - .L_48)
.L_48:
        /*008c*/ 	.word	0x00000000
        /*0090*/ 	.short	0x0001
        /*0092*/ 	.short	0x0008
        /*0094*/ 	.byte	0x00, 0xf5, 0x21, 0x00


	//----- nvinfo : EIATTR_KPARAM_INFO
	.align		4
.L_49:
        /*0098*/ 	.byte	0x04, 0x17
        /*009a*/ 	.short	(.L_51 - .L_50)
.L_50:
        /*009c*/ 	.word	0x00000000
        /*00a0*/ 	.short	0x0000
        /*00a2*/ 	.short	0x0000
        /*00a4*/ 	.byte	0x00, 0xf5, 0x21, 0x00


	//----- nvinfo : EIATTR_SPARSE_MMA_MASK
	.align		4
.L_51:
        /*00a8*/ 	.byte	0x03, 0x50
        /*00aa*/ 	.short	0x0000


	//----- nvinfo : EIATTR_MAXREG_COUNT
	.align		4
        /*00ac*/ 	.byte	0x03, 0x1b
        /*00ae*/ 	.short	0x00ff


	//----- nvinfo : EIATTR_NUM_BARRIERS
	.align		4
        /*00b0*/ 	.byte	0x02, 0x4c
        /*00b2*/ 	.byte	0x01
	.zero		1


	//----- nvinfo : EIATTR_MERCURY_ISA_VERSION
	.align		4
        /*00b4*/ 	.byte	0x03, 0x5f
        /*00b6*/ 	.short	0x0101


	//----- nvinfo : EIATTR_UNUSED_LOAD_BYTE_OFFSET
	.align		4
        /*00b8*/ 	.byte	0x04, 0x44
        /*00ba*/ 	.short	(.L_53 - .L_52)


	//   ....[0]....
.L_52:
        /*00bc*/ 	.word	0x00000e80
        /*00c0*/ 	.word	0x00000fff


	//----- nvinfo : EIATTR_VRC_CTA_INIT_COUNT
	.align		4
.L_53:
        /*00c4*/ 	.byte	0x02, 0x4a
	.zero		1
	.zero		1


	//----- nvinfo : EIATTR_EXIT_INSTR_OFFSETS
	.align		4
        /*00c8*/ 	.byte	0x04, 0x1c
        /*00ca*/ 	.short	(.L_55 - .L_54)


	//   ....[0]....
.L_54:
        /*00cc*/ 	.word	0x00000170


	//   ....[1]....
        /*00d0*/ 	.word	0x00000200


	//   ....[2]....
        /*00d4*/ 	.word	0x00003890


	//----- nvinfo : EIATTR_CRS_STACK_SIZE
	.align		4
.L_55:
        /*00d8*/ 	.byte	0x04, 0x1e
        /*00da*/ 	.short	(.L_57 - .L_56)
.L_56:
        /*00dc*/ 	.word	0x00000000


	//----- nvinfo : EIATTR_CBANK_PARAM_SIZE
	.align		4
.L_57:
        /*00e0*/ 	.byte	0x03, 0x19
        /*00e2*/ 	.short	0x003c


	//----- nvinfo : EIATTR_PARAM_CBANK
	.align		4
        /*00e4*/ 	.byte	0x04, 0x0a
        /*00e6*/ 	.short	(.L_59 - .L_58)
	.align		4
.L_58:
        /*00e8*/ 	.word	index@(.nv.constant0._Z26optimized_attention_kernelPKfS0_S0_PfS1_iiiif)
        /*00ec*/ 	.short	0x0380
        /*00ee*/ 	.short	0x003c


	//----- nvinfo : EIATTR_SW_WAR
	.align		4
.L_59:
        /*00f0*/ 	.byte	0x04, 0x36
        /*00f2*/ 	.short	(.L_61 - .L_60)
.L_60:
        /*00f4*/ 	.word	0x00000008
.L_61:


//--------------------- .nv.info._Z16attention_kernelPKfS0_S0_PfS1_iiiif --------------------------
	.section	.nv.info._Z16attention_kernelPKfS0_S0_PfS1_iiiif,"",@"SHT_CUDA_INFO"
	.sectionflags	@""
	.align	4


	//----- nvinfo : EIATTR_CUDA_API_VERSION
	.align		4
        /*0000*/ 	.byte	0x04, 0x37
        /*0002*/ 	.short	(.L_63 - .L_62)
.L_62:
        /*0004*/ 	.word	0x00000082


	//----- nvinfo : EIATTR_KPARAM_INFO
	.align		4
.L_63:
        /*0008*/ 	.byte	0x04, 0x17
        /*000a*/ 	.short	(.L_65 - .L_64)
.L_64:
        /*000c*/ 	.word	0x00000000
        /*0010*/ 	.short	0x0009
        /*0012*/ 	.short	0x0038
        /*0014*/ 	.byte	0x00, 0xf0, 0x11, 0x00


	//----- nvinfo : EIATTR_KPARAM_INFO
	.align		4
.L_65:
        /*0018*/ 	.byte	0x04, 0x17
        /*001a*/ 	.short	(.L_67 - .L_66)
.L_66:
        /*001c*/ 	.word	0x00000000
        /*0020*/ 	.short	0x0008
        /*0022*/ 	.short	0x0034
        /*0024*/ 	.byte	0x00, 0xf0, 0x11, 0x00


	//----- nvinfo : EIATTR_KPARAM_INFO
	.align		4
.L_67:
        /*0028*/ 	.byte	0x04, 0x17
        /*002a*/ 	.short	(.L_69 - .L_68)
.L_68:
        /*002c*/ 	.word	0x00000000
        /*0030*/ 	.short	0x0007
        /*0032*/ 	.short	0x0030
        /*0034*/ 	.byte	0x00, 0xf0, 0x11, 0x00


	//----- nvinfo : EIATTR_KPARAM_INFO
	.align		4
.L_69:
        /*0038*/ 	.byte	0x04, 0x17
        /*003a*/ 	.short	(.L_71 - .L_70)
.L_70:
        /*003c*/ 	.word	0x00000000
        /*0040*/ 	.short	0x0006
        /*0042*/ 	.short	0x002c
        /*0044*/ 	.byte	0x00, 0xf0, 0x11, 0x00


	//----- nvinfo : EIATTR_KPARAM_INFO
	.align		4
.L_71:
        /*0048*/ 	.byte	0x04, 0x17
        /*004a*/ 	.short	(.L_73 - .L_72)
.L_72:
        /*004c*/ 	.word	0x00000000
        /*0050*/ 	.short	0x0005
        /*0052*/ 	.short	0x0028
        /*0054*/ 	.byte	0x00, 0xf0, 0x11, 0x00


	//----- nvinfo : EIATTR_KPARAM_INFO
	.align		4
.L_73:
        /*0058*/ 	.byte	0x04, 0x17
        /*005a*/ 	.short	(.L_75 - .L_74)
.L_74:
        /*005c*/ 	.word	0x00000000
        /*0060*/ 	.short	0x0004
        /*0062*/ 	.short	0x0020
        /*0064*/ 	.byte	0x00, 0xf5, 0x21, 0x00


	//----- nvinfo : EIATTR_KPARAM_INFO
	.align		4
.L_75:
        /*0068*/ 	.byte	0x04, 0x17
        /*006a*/ 	.short	(.L_77 - .L_76)
.L_76:
        /*006c*/ 	.word	0x00000000
        /*0070*/ 	.short	0x0003
        /*0072*/ 	.short	0x0018
        /*0074*/ 	.byte	0x00, 0xf5, 0x21, 0x00


	//----- nvinfo : EIATTR_KPARAM_INFO
	.align		4
.L_77:
        /*0078*/ 	.byte	0x04, 0x17
        /*007a*/ 	.short	(.L_79 - .L_78)
.L_78:
        /*007c*/ 	.word	0x00000000
        /*0080*/ 	.short	0x0002
        /*0082*/ 	.short	0x0010
        /*0084*/ 	.byte	0x00, 0xf5, 0x21, 0x00


	//----- nvinfo : EIATTR_KPARAM_INFO
	.align		4
.L_79:
        /*0088*/ 	.byte	0x04, 0x17
        /*008a*/ 	.short	(.L_81 - .L_80)
.L_80:
        /*008c*/ 	.word	0x00000000
        /*0090*/ 	.short	0x0001
        /*0092*/ 	.short	0x0008
        /*0094*/ 	.byte	0x00, 0xf5, 0x21, 0x00


	//----- nvinfo : EIATTR_KPARAM_INFO
	.align		4
.L_81:
        /*0098*/ 	.byte	0x04, 0x17
        /*009a*/ 	.short	(.L_83 - .L_82)
.L_82:
        /*009c*/ 	.word	0x00000000
        /*00a0*/ 	.short	0x0000
        /*00a2*/ 	.short	0x0000
        /*00a4*/ 	.byte	0x00, 0xf5, 0x21, 0x00


	//----- nvinfo : EIATTR_SPARSE_MMA_MASK
	.align		4
.L_83:
        /*00a8*/ 	.byte	0x03, 0x50
        /*00aa*/ 	.short	0x0000


	//----- nvinfo : EIATTR_MAXREG_COUNT
	.align		4
        /*00ac*/ 	.byte	0x03, 0x1b
        /*00ae*/ 	.short	0x00ff


	//----- nvinfo : EIATTR_NUM_BARRIERS
	.align		4
        /*00b0*/ 	.byte	0x02, 0x4c
        /*00b2*/ 	.byte	0x01
	.zero		1


	//----- nvinfo : EIATTR_MERCURY_ISA_VERSION
	.align		4
        /*00b4*/ 	.byte	0x03, 0x5f
        /*00b6*/ 	.short	0x0101


	//----- nvinfo : EIATTR_VRC_CTA_INIT_COUNT
	.align		4
        /*00b8*/ 	.byte	0x02, 0x4a
	.zero		1
	.zero		1


	//----- nvinfo : EIATTR_EXIT_INSTR_OFFSETS
	.align		4
        /*00bc*/ 	.byte	0x04, 0x1c
        /*00be*/ 	.short	(.L_85 - .L_84)


	//   ....[0]....
.L_84:
        /*00c0*/ 	.word	0x000000c0


	//   ....[1]....
        /*00c4*/ 	.word	0x00004440


	//   ....[2]....
        /*00c8*/ 	.word	0x00004c10


	//   ....[3]....
        /*00cc*/ 	.word	0x00004d80


	//   ....[4]....
        /*00d0*/ 	.word	0x00004e50


	//   ....[5]....
        /*00d4*/ 	.word	0x00004ee0


	//   ....[6]....
        /*00d8*/ 	.word	0x00004f40


	//----- nvinfo : EIATTR_CRS_STACK_SIZE
	.align		4
.L_85:
        /*00dc*/ 	.byte	0x04, 0x1e
        /*00de*/ 	.short	(.L_87 - .L_86)
.L_86:
        /*00e0*/ 	.word	0x00000000


	//----- nvinfo : EIATTR_CBANK_PARAM_SIZE
	.align		4
.L_87:
        /*00e4*/ 	.byte	0x03, 0x19
        /*00e6*/ 	.short	0x003c


	//----- nvinfo : EIATTR_PARAM_CBANK
	.align		4
        /*00e8*/ 	.byte	0x04, 0x0a
        /*00ea*/ 	.short	(.L_89 - .L_88)
	.align		4
.L_88:
        /*00ec*/ 	.word	index@(.nv.constant0._Z16attention_kernelPKfS0_S0_PfS1_iiiif)
        /*00f0*/ 	.short	0x0380
        /*00f2*/ 	.short	0x003c


	//----- nvinfo : EIATTR_SW_WAR
	.align		4
.L_89:
        /*00f4*/ 	.byte	0x04, 0x36
        /*00f6*/ 	.short	(.L_91 - .L_90)
.L_90:
        /*00f8*/ 	.word	0x00000008
.L_91:


//--------------------- .nv.info._Z13matmul_kernelPKfS0_Pfiiib --------------------------
	.section	.nv.info._Z13matmul_kernelPKfS0_Pfiiib,"",@"SHT_CUDA_INFO"
	.sectionflags	@""
	.align	4


	//----- nvinfo : EIATTR_CUDA_API_VERSION
	.align		4
        /*0000*/ 	.byte	0x04, 0x37
        /*0002*/ 	.short	(.L_93 - .L_92)
.L_92:
        /*0004*/ 	.word	0x00000082


	//----- nvinfo : EIATTR_KPARAM_INFO
	.align		4
.L_93:
        /*0008*/ 	.byte	0x04, 0x17
        /*000a*/ 	.short	(.L_95 - .L_94)
.L_94:
        /*000c*/ 	.word	0x00000000
        /*0010*/ 	.short	0x0006
        /*0012*/ 	.short	0x0024
        /*0014*/ 	.byte	0x00, 0xf0, 0x05, 0x00


	//----- nvinfo : EIATTR_KPARAM_INFO
	.align		4
.L_95:
        /*0018*/ 	.byte	0x04, 0x17
        /*001a*/ 	.short	(.L_97 - .L_96)
.L_96:
        /*001c*/ 	.word	0x00000000
        /*0020*/ 	.short	0x0005
        /*0022*/ 	.short	0x0020
        /*0024*/ 	.byte	0x00, 0xf0, 0x11, 0x00


	//----- nvinfo : EIATTR_KPARAM_INFO
	.align		4
.L_97:
        /*0028*/ 	.byte	0x04, 0x17
        /*002a*/ 	.short	(.L_99 - .L_98)
.L_98:
        /*002c*/ 	.word	0x00000000
        /*0030*/ 	.short	0x0004
        /*0032*/ 	.short	0x001c
        /*0034*/ 	.byte	0x00, 0xf0, 0x11, 0x00


	//----- nvinfo : EIATTR_KPARAM_INFO
	.align		4
.L_99:
        /*0038*/ 	.byte	0x04, 0x17
        /*003a*/ 	.short	(.L_101 - .L_100)
.L_100:
        /*003c*/ 	.word	0x00000000
        /*0040*/ 	.short	0x0003
        /*0042*/ 	.short	0x0018
        /*0044*/ 	.byte	0x00, 0xf0, 0x11, 0x00


	//----- nvinfo : EIATTR_KPARAM_INFO
	.align		4
.L_101:
        /*0048*/ 	.byte	0x04, 0x17
        /*004a*/ 	.short	(.L_103 - .L_102)
.L_102:
        /*004c*/ 	.word	0x00000000
        /*0050*/ 	.short	0x0002
        /*0052*/ 	.short	0x0010
        /*0054*/ 	.byte	0x00, 0xf5, 0x21, 0x00


	//----- nvinfo : EIATTR_KPARAM_INFO
	.align		4
.L_103:
        /*0058*/ 	.byte	0x04, 0x17
        /*005a*/ 	.short	(.L_105 - .L_104)
.L_104:
        /*005c*/ 	.word	0x00000000
        /*0060*/ 	.short	0x0001
        /*0062*/ 	.short	0x0008
        /*0064*/ 	.byte	0x00, 0xf5, 0x21, 0x00


	//----- nvinfo : EIATTR_KPARAM_INFO
	.align		4
.L_105:
        /*0068*/ 	.byte	0x04, 0x17
        /*006a*/ 	.short	(.L_107 - .L_106)
.L_106:
        /*006c*/ 	.word	0x00000000
        /*0070*/ 	.short	0x0000
        /*0072*/ 	.short	0x0000
        /*0074*/ 	.byte	0x00, 0xf5, 0x21, 0x00


	//----- nvinfo : EIATTR_SPARSE_MMA_MASK
	.align		4
.L_107:
        /*0078*/ 	.byte	0x03, 0x50
        /*007a*/ 	.short	0x0000


	//----- nvinfo : EIATTR_MAXREG_COUNT
	.align		4
        /*007c*/ 	.byte	0x03, 0x1b
        /*007e*/ 	.short	0x00ff


	//----- nvinfo : EIATTR_NUM_BARRIERS
	.align		4
        /*0080*/ 	.byte	0x02, 0x4c
        /*0082*/ 	.byte	0x01
	.zero		1


	//----- nvinfo : EIATTR_MERCURY_ISA_VERSION
	.align		4
        /*0084*/ 	.byte	0x03, 0x5f
        /*0086*/ 	.short	0x0101


	//----- nvinfo : EIATTR_VRC_CTA_INIT_COUNT
	.align		4
        /*0088*/ 	.byte	0x02, 0x4a
	.zero		1
	.zero		1


	//----- nvinfo : EIATTR_EXIT_INSTR_OFFSETS
	.align		4
        /*008c*/ 	.byte	0x04, 0x1c
        /*008e*/ 	.short	(.L_109 - .L_108)


	//   ....[0]....
.L_108:
        /*0090*/ 	.word	0x00000740


	//   ....[1]....
        /*0094*/ 	.word	0x00000790


	//----- nvinfo : EIATTR_CRS_STACK_SIZE
	.align		4
.L_109:
        /*0098*/ 	.byte	0x04, 0x1e
        /*009a*/ 	.short	(.L_111 - .L_110)
.L_110:
        /*009c*/ 	.word	0x00000000


	//----- nvinfo : EIATTR_CBANK_PARAM_SIZE
	.align		4
.L_111:
        /*00a0*/ 	.byte	0x03, 0x19
        /*00a2*/ 	.short	0x0025


	//----- nvinfo : EIATTR_PARAM_CBANK
	.align		4
        /*00a4*/ 	.byte	0x04, 0x0a
        /*00a6*/ 	.short	(.L_113 - .L_112)
	.align		4
.L_112:
        /*00a8*/ 	.word	index@(.nv.constant0._Z13matmul_kernelPKfS0_Pfiiib)
        /*00ac*/ 	.short	0x0380
        /*00ae*/ 	.short	0x0025


	//----- nvinfo : EIATTR_SW_WAR
	.align		4
.L_113:
        /*00b0*/ 	.byte	0x04, 0x36
        /*00b2*/ 	.short	(.L_115 - .L_114)
.L_114:
        /*00b4*/ 	.word	0x00000008
.L_115:


//--------------------- .nv.info._Z14softmax_kernelPfS_iii --------------------------
	.section	.nv.info._Z14softmax_kernelPfS_iii,"",@"SHT_CUDA_INFO"
	.sectionflags	@""
	.align	4


	//----- nvinfo : EIATTR_CUDA_API_VERSION
	.align		4
        /*0000*/ 	.byte	0x04, 0x37
        /*0002*/ 	.short	(.L_117 - .L_116)
.L_116:
        /*0004*/ 	.word	0x00000082


	//----- nvinfo : EIATTR_KPARAM_INFO
	.align		4
.L_117:
        /*0008*/ 	.byte	0x04, 0x17
        /*000a*/ 	.short	(.L_119 - .L_118)
.L_118:
        /*000c*/ 	.word	0x00000000
        /*0010*/ 	.short	0x0004
        /*0012*/ 	.short	0x0018
        /*0014*/ 	.byte	0x00, 0xf0, 0x11, 0x00


	//----- nvinfo : EIATTR_KPARAM_INFO
	.align		4
.L_119:
        /*0018*/ 	.byte	0x04, 0x17
        /*001a*/ 	.short	(.L_121 - .L_120)
.L_120:
        /*001c*/ 	.word	0x00000000
        /*0020*/ 	.short	0x0003
        /*0022*/ 	.short	0x0014
        /*0024*/ 	.byte	0x00, 0xf0, 0x11, 0x00


	//----- nvinfo : EIATTR_KPARAM_INFO
	.align		4
.L_121:
        /*0028*/ 	.byte	0x04, 0x17
        /*002a*/ 	.short	(.L_123 - .L_122)
.L_122:
        /*002c*/ 	.word	0x00000000
        /*0030*/ 	.short	0x0002
        /*0032*/ 	.short	0x0010
        /*0034*/ 	.byte	0x00, 0xf0, 0x11, 0x00


	//----- nvinfo : EIATTR_KPARAM_INFO
	.align		4
.L_123:
        /*0038*/ 	.byte	0x04, 0x17
        /*003a*/ 	.short	(.L_125 - .L_124)
.L_124:
        /*003c*/ 	.word	0x00000000
        /*0040*/ 	.short	0x0001
        /*0042*/ 	.short	0x0008
        /*0044*/ 	.byte	0x00, 0xf5, 0x21, 0x00


	//----- nvinfo : EIATTR_KPARAM_INFO
	.align		4
.L_125:
        /*0048*/ 	.byte	0x04, 0x17
        /*004a*/ 	.short	(.L_127 - .L_126)
.L_126:
        /*004c*/ 	.word	0x00000000
        /*0050*/ 	.short	0x0000
        /*0052*/ 	.short	0x0000
        /*0054*/ 	.byte	0x00, 0xf5, 0x21, 0x00


	//----- nvinfo : EIATTR_SPARSE_MMA_MASK
	.align		4
.L_127:
        /*0058*/ 	.byte	0x03, 0x50
        /*005a*/ 	.short	0x0000


	//----- nvinfo : EIATTR_MAXREG_COUNT
	.align		4
        /*005c*/ 	.byte	0x03, 0x1b
        /*005e*/ 	.short	0x00ff


	//----- nvinfo : EIATTR_MERCURY_ISA_VERSION
	.align		4
        /*0060*/ 	.byte	0x03, 0x5f
        /*0062*/ 	.short	0x0101


	//----- nvinfo : EIATTR_VRC_CTA_INIT_COUNT
	.align		4
        /*0064*/ 	.byte	0x02, 0x4a
	.zero		1
	.zero		1


	//----- nvinfo : EIATTR_EXIT_INSTR_OFFSETS
	.align		4
        /*0068*/ 	.byte	0x04, 0x1c
        /*006a*/ 	.short	(.L_129 - .L_128)


	//   ....[0]....
.L_128:
        /*006c*/ 	.word	0x00000060


	//   ....[1]....
        /*0070*/ 	.word	0x00002760


	//   ....[2]....
        /*0074*/ 	.word	0x00002ff0


	//   ....[3]....
        /*0078*/ 	.word	0x000034a0


	//   ....[4]....
        /*007c*/ 	.word	0x00003640


	//----- nvinfo : EIATTR_CRS_STACK_SIZE
	.align		4
.L_129:
        /*0080*/ 	.byte	0x04, 0x1e
        /*0082*/ 	.short	(.L_131 - .L_130)
.L_130:
        /*0084*/ 	.word	0x00000000


	//----- nvinfo : EIATTR_CBANK_PARAM_SIZE
	.align		4
.L_131:
        /*0088*/ 	.byte	0x03, 0x19
        /*008a*/ 	.short	0x001c


	//----- nvinfo : EIATTR_PARAM_CBANK
	.align		4
        /*008c*/ 	.byte	0x04, 0x0a
        /*008e*/ 	.short	(.L_133 - .L_132)
	.align		4
.L_132:
        /*0090*/ 	.word	index@(.nv.constant0._Z14softmax_kernelPfS_iii)
        /*0094*/ 	.short	0x0380
        /*0096*/ 	.short	0x001c


	//----- nvinfo : EIATTR_SW_WAR
	.align		4
.L_133:
        /*0098*/ 	.byte	0x04, 0x36
        /*009a*/ 	.short	(.L_135 - .L_134)
.L_134:
        /*009c*/ 	.word	0x00000008
.L_135:


//--------------------- .nv.callgraph             --------------------------
	.section	.nv.callgraph,"",@"SHT_CUDA_CALLGRAPH"
	.align	4
	.sectionentsize	8
	.align		4
        /*0000*/ 	.word	0x00000000
	.align		4
        /*0004*/ 	.word	0xffffffff
	.align		4
        /*0008*/ 	.word	0x00000000
	.align		4
        /*000c*/ 	.word	0xfffffffe
	.align		4
        /*0010*/ 	.word	0x00000000
	.align		4
        /*0014*/ 	.word	0xfffffffd
	.align		4
        /*0018*/ 	.word	0x00000000
	.align		4
        /*001c*/ 	.word	0xfffffffc


//--------------------- .text._Z26optimized_attention_kernelPKfS0_S0_PfS1_iiiif --------------------------
	.section	.text._Z26optimized_attention_kernelPKfS0_S0_PfS1_iiiif,"ax",@progbits
	.align	128
        .global         _Z26optimized_attention_kernelPKfS0_S0_PfS1_iiiif
        .type           _Z26optimized_attention_kernelPKfS0_S0_PfS1_iiiif,@function
        .size           _Z26optimized_attention_kernelPKfS0_S0_PfS1_iiiif,(.L_x_281 - _Z26optimized_attention_kernelPKfS0_S0_PfS1_iiiif)
        .other          _Z26optimized_attention_kernelPKfS0_S0_PfS1_iiiif,@"STO_CUDA_ENTRY STV_DEFAULT"
_Z26optimized_attention_kernelPKfS0_S0_PfS1_iiiif:
.text._Z26optimized_attention_kernelPKfS0_S0_PfS1_iiiif:
[----:B------:R-:W-:Y:S01]  /*0000*/  LDC R1, c[0x0][0x37c] ;  /* 0x0000df00ff017b82 */ /* 0x000fe20000000800 */
[----:B------:R-:W0:Y:S07]  /*0010*/  LDCU.64 UR8, c[0x0][0x3b0] ;  /* 0x00007600ff0877ac */ /* 0x000e2e0008000a00 */
[----:B------:R-:W1:Y:S01]  /*0020*/  S2UR UR12, SR_CTAID.Y ;  /* 0x00000000000c79c3 */ /* 0x000e620000002600 */
[----:B------:R-:W2:Y:S07]  /*0030*/  LDCU UR4, c[0x0][0x3a8] ;  /* 0x00007500ff0477ac */ /* 0x000eae0008000800 */
[----:B------:R-:W2:Y:S01]  /*0040*/  S2UR UR18, SR_CTAID.Z ;  /* 0x00000000001279c3 */ /* 0x000ea20000002700 */
[----:B0-----:R-:W-:-:S02]  /*0050*/  MOV R0, UR9 ;  /* 0x0000000900007c02 */ /* 0x001fc40008000f00 */
[----:B------:R-:W-:Y:S02]  /*0060*/  MOV R3, UR8 ;  /* 0x0000000800037c02 */ /* 0x000fe40008000f00 */
[----:B------:R-:W-:Y:S01]  /*0070*/  IABS R0, R0 ;  /* 0x0000000000007213 */ /* 0x000fe20000000000 */
[----:B-1----:R-:W-:-:S03]  /*0080*/  UISETP.GE.AND UP0, UPT, UR12, UR9, UPT ;  /* 0x000000090c00728c */ /* 0x002fc6000bf06270 */
[----:B------:R-:W-:Y:S01]  /*0090*/  R2UR UR11, R0 ;  /* 0x00000000000b72ca */ /* 0x000fe200000e0000 */
[----:B--2---:R-:W-:-:S03]  /*00a0*/  UISETP.GE.OR UP0, UPT, UR18, UR4, UP0 ;  /* 0x000000041200728c */ /* 0x004fc60008706670 */
[----:B------:R-:W-:-:S09]  /*00b0*/  UMOV UR4, URZ ;  /* 0x000000ff00047c82 */ /* 0x000fd20008000000 */
[----:B------:R-:W0:Y:S01]  /*00c0*/  I2F.RP R0, UR11 ;  /* 0x0000000b00007d06 */ /* 0x000e220008209400 */
[----:B------:R-:W-:-:S07]  /*00d0*/  PLOP3.LUT P0, PT, PT, PT, UP0, 0x80, 0x8 ;  /* 0x000000000008781c */ /* 0x000fce0003f0f008 */
[----:B0-----:R-:W0:Y:S02]  /*00e0*/  MUFU.RCP R0, R0 ;  /* 0x0000000000007308 */ /* 0x001e240000001000 */
[----:B0-----:R-:W-:Y:S02]  /*00f0*/  IADD3 R2, PT, PT, R0, 0xffffffe, RZ ;  /* 0x0ffffffe00027810 */ /* 0x001fe40007ffe0ff */
[----:B------:R-:W-:-:S04]  /*0100*/  IABS R0, R3 ;  /* 0x0000000300007213 */ /* 0x000fc80000000000 */
[----:B------:R-:W0:Y:S01]  /*0110*/  F2I.FTZ.U32.TRUNC.NTZ R2, R2 ;  /* 0x0000000200027305 */ /* 0x000e22000021f000 */
[----:B------:R-:W-:Y:S02]  /*0120*/  R2UR UR7, R0 ;  /* 0x00000000000772ca */ /* 0x000fe400000e0000 */
[----:B0-----:R-:W-:-:S13]  /*0130*/  R2UR UR5, R2 ;  /* 0x00000000020572ca */ /* 0x001fda00000e0000 */
[----:B------:R-:W-:-:S04]  /*0140*/  UIADD3 UR6, UPT, UPT, URZ, -UR5, URZ ;  /* 0x80000005ff067290 */ /* 0x000fc8000fffe0ff */
[----:B------:R-:W-:-:S04]  /*0150*/  UIMAD UR6, UR6, UR11, URZ ;  /* 0x0000000b060672a4 */ /* 0x000fc8000f8e02ff */
[----:B------:R-:W-:Y:S01]  /*0160*/  UIMAD.WIDE.U32 UR4, UR5, UR6, UR4 ;  /* 0x00000006050472a5 */ /* 0x000fe2000f8e0004 */
[----:B------:R-:W-:Y:S11]  /*0170*/  @P0 EXIT ;  /* 0x000000000000094d */ /* 0x000ff60003800000 */
[----:B------:R-:W0:Y:S01]  /*0180*/  LDCU UR10, c[0x0][0x3ac] ;  /* 0x00007580ff0a77ac */ /* 0x000e220008000800 */
[----:B------:R-:W-:-:S04]  /*0190*/  UIMAD.WIDE.U32 UR4, UR5, UR7, URZ ;  /* 0x00000007050472a5 */ /* 0x000fc8000f8e00ff */
[----:B------:R-:W-:-:S04]  /*01a0*/  UIADD3 UR4, UPT, UPT, -UR5, URZ, URZ ;  /* 0x000000ff05047290 */ /* 0x000fc8000fffe1ff */
[----:B------:R-:W-:-:S04]  /*01b0*/  UIMAD UR4, UR11, UR4, UR7 ;  /* 0x000000040b0472a4 */ /* 0x000fc8000f8e0207 */
[----:B------:R-:W-:Y:S02]  /*01c0*/  UISETP.GT.U32.AND UP0, UPT, UR11, UR4, UPT ;  /* 0x000000040b00728c */ /* 0x000fe4000bf04070 */
[----:B0-----:R-:W-:-:S06]  /*01d0*/  UISETP.GE.AND UP1, UPT, UR10, 0x1, UPT ;  /* 0x000000010a00788c */ /* 0x001fcc000bf26270 */
[----:B------:R-:W-:-:S03]  /*01e0*/  PLOP3.LUT P0, PT, PT, PT, UP1, 0x80, 0x8 ;  /* 0x000000000008781c */ /* 0x000fc60003f0f018 */
[----:B------:R-:W-:-:S10]  /*01f0*/  @!UP0 UIADD3 UR4, UPT, UPT, UR4, -UR11, URZ ;  /* 0x8000000b04048290 */ /* 0x000fd4000fffe0ff */
[----:B------:R-:W-:Y:S05]  /*0200*/  @!P0 EXIT ;  /* 0x000000000000894d */ /* 0x000fea0003800000 */
[----:B------:R-:W-:Y:S01]  /*0210*/  UISETP.GE.U32.AND UP1, UPT, UR4, UR11, UPT ;  /* 0x0000000b0400728c */ /* 0x000fe2000bf26070 */
[----:B------:R-:W0:Y:S01]  /*0220*/  S2R R0, SR_TID.X ;  /* 0x0000000000007919 */ /* 0x000e220000002100 */
[----:B------:R-:W-:Y:S01]  /*0230*/  @!UP0 UIADD3 UR5, UPT, UPT, UR5, 0x1, URZ ;  /* 0x0000000105058890 */ /* 0x000fe2000fffe0ff */
[----:B------:R-:W1:Y:S01]  /*0240*/  S2UR UR11, SR_CgaCtaId ;  /* 0x00000000000b79c3 */ /* 0x000e620000008800 */
[----:B------:R-:W-:Y:S01]  /*0250*/  ULOP3.LUT UR4, UR8, UR9, URZ, 0x3c, !UPT ;  /* 0x0000000908047292 */ /* 0x000fe2000f8e3cff */
[----:B------:R-:W2:Y:S03]  /*0260*/  LDCU.64 UR14, c[0x0][0x388] ;  /* 0x00007100ff0e77ac */ /* 0x000ea60008000a00 */
[----:B------:R-:W-:-:S03]  /*0270*/  UISETP.GE.AND UP0, UPT, UR4, URZ, UPT ;  /* 0x000000ff0400728c */ /* 0x000fc6000bf06270 */
[----:B------:R-:W-:Y:S02]  /*0280*/  @UP1 UIADD3 UR5, UPT, UPT, UR5, 0x1, URZ ;  /* 0x0000000105051890 */ /* 0x000fe4000fffe0ff */
[----:B------:R-:W-:Y:S01]  /*0290*/  UISETP.NE.AND UP1, UPT, UR9, URZ, UPT ;  /* 0x000000ff0900728c */ /* 0x000fe2000bf25270 */
[----:B------:R-:W-:Y:S01]  /*02a0*/  UMOV UR4, 0x400 ;  /* 0x0000040000047882 */ /* 0x000fe20000000000 */
[----:B------:R-:W-:-:S03]  /*02b0*/  ULOP3.LUT UR20, UR10, 0x7, URZ, 0xc0, !UPT ;  /* 0x000000070a147892 */ /* 0x000fc6000f8ec0ff */
[----:B------:R-:W-:Y:S01]  /*02c0*/  UMOV UR7, UR5 ;  /* 0x0000000500077c82 */ /* 0x000fe20008000000 */
[----:B------:R-:W-:Y:S02]  /*02d0*/  ULOP3.LUT UR19, UR10, 0xf, URZ, 0xc0, !UPT ;  /* 0x0000000f0a137892 */ /* 0x000fe4000f8ec0ff */
[----:B------:R-:W-:Y:S01]  /*02e0*/  @!UP0 UIADD3 UR7, UPT, UPT, -UR7, URZ, URZ ;  /* 0x000000ff07078290 */ /* 0x000fe2000fffe1ff */
[----:B------:R-:W3:Y:S02]  /*02f0*/  LDCU UR5, c[0x0][0x3b8] ;  /* 0x00007700ff0577ac */ /* 0x000ee40008000800 */
[----:B------:R-:W-:Y:S02]  /*0300*/  @!UP1 ULOP3.LUT UR7, URZ, UR9, URZ, 0x33, !UPT ;  /* 0x00000009ff079292 */ /* 0x000fe4000f8e33ff */
[----:B-1----:R-:W-:Y:S02]  /*0310*/  ULEA UR4, UR11, UR4, 0x18 ;  /* 0x000000040b047291 */ /* 0x002fe4000f8ec0ff */
[----:B------:R-:W-:-:S02]  /*0320*/  UIMAD UR12, UR7, UR12, URZ ;  /* 0x0000000c070c72a4 */ /* 0x000fc4000f8e02ff */
[----:B--2---:R-:W-:Y:S02]  /*0330*/  UIADD3 UR6, UP2, UPT, UR14, 0x20, URZ ;  /* 0x000000200e067890 */ /* 0x004fe4000ff5e0ff */
[----:B------:R-:W-:Y:S02]  /*0340*/  ULOP3.LUT UR21, UR10, 0x3, URZ, 0xc0, !UPT ;  /* 0x000000030a157892 */ /* 0x000fe4000f8ec0ff */
[----:B0-----:R-:W-:Y:S01]  /*0350*/  IADD3 R3, PT, PT, R0, UR12, RZ ;  /* 0x0000000c00037c10 */ /* 0x001fe2000fffe0ff */
[----:B------:R-:W-:Y:S02]  /*0360*/  UIADD3.X UR8, UPT, UPT, URZ, UR15, URZ, UP2, !UPT ;  /* 0x0000000fff087290 */ /* 0x000fe400097fe4ff */
[----:B------:R-:W-:Y:S01]  /*0370*/  ULOP3.LUT UR9, UR10, 0x7ffffff0, URZ, 0xc0, !UPT ;  /* 0x7ffffff00a097892 */ /* 0x000fe2000f8ec0ff */
[----:B---3--:R-:W-:Y:S01]  /*0380*/  FMUL R2, RZ, UR5 ;  /* 0x00000005ff027c20 */ /* 0x008fe20008400000 */
[----:B------:R-:W-:Y:S02]  /*0390*/  ULOP3.LUT UR22, UR10, 0x7ffffffc, URZ, 0xc0, !UPT ;  /* 0x7ffffffc0a167892 */ /* 0x000fe4000f8ec0ff */
[----:B------:R-:W-:-:S02]  /*03a0*/  ULOP3.LUT UR23, UR10, 0x1, URZ, 0xc0, !UPT ;  /* 0x000000010a177892 */ /* 0x000fc4000f8ec0ff */
[----:B------:R-:W-:Y:S01]  /*03b0*/  UIMAD UR13, UR7, 0xc, UR4 ;  /* 0x0000000c070d78a4 */ /* 0x000fe2000f8e0204 */
[----:B------:R-:W0:Y:S01]  /*03c0*/  LDCU UR15, c[0x0][0x360] ;  /* 0x00006c00ff0f77ac */ /* 0x000e220008000800 */
[----:B------:R-:W-:Y:S01]  /*03d0*/  ULOP3.LUT UR10, UR10, 0x7ffffff8, URZ, 0xc0, !UPT ;  /* 0x7ffffff80a0a7892 */ /* 0x000fe2000f8ec0ff */
[----:B------:R-:W1:Y:S01]  /*03e0*/  LDCU.64 UR16, c[0x0][0x358] ;  /* 0x00006b00ff1077ac */ /* 0x000e620008000a00 */
[----:B------:R-:W-:Y:S02]  /*03f0*/  UIADD3 UR24, UPT, UPT, UR20, -0x1, URZ ;  /* 0xffffffff14187890 */ /* 0x000fe4000fffe0ff */
[----:B------:R-:W-:Y:S02]  /*0400*/  ULOP3.LUT UR25, UR7, 0xf, URZ, 0xc0, !UPT ;  /* 0x0000000f07197892 */ /* 0x000fe4000f8ec0ff */
[----:B------:R-:W-:Y:S02]  /*0410*/  ULOP3.LUT UR26, UR7, 0x7, URZ, 0xc0, !UPT ;  /* 0x00000007071a7892 */ /* 0x000fe4000f8ec0ff */
[----:B------:R-:W-:-:S02]  /*0420*/  ULOP3.LUT UR27, UR7, 0x7ffffff0, URZ, 0xc0, !UPT ;  /* 0x7ffffff0071b7892 */ /* 0x000fc4000f8ec0ff */
[----:B------:R-:W-:Y:S01]  /*0430*/  ULOP3.LUT UR28, UR7, 0x3, URZ, 0xc0, !UPT ;  /* 0x00000003071c7892 */ /* 0x000fe2000f8ec0ff */
[----:B------:R-:W-:-:S11]  /*0440*/  UMOV UR4, URZ ;  /* 0x000000ff00047c82 */ /* 0x000fd60008000000 */
.L_x_67:
[----:B------:R-:W-:Y:S01]  /*0450*/  ISETP.GE.AND P0, PT, R0, UR7, PT ;  /* 0x0000000700007c0c */ /* 0x000fe2000bf06270 */
[----:B------:R-:W-:Y:S03]  /*0460*/  BSSY.RECONVERGENT B0, `(.L_x_0) ;  /* 0x0000010000007945 */ /* 0x000fe60003800200 */
[----:B------:R-:W-:-:S09]  /*0470*/  P2R R6, PR, RZ, 0x1 ;  /* 0x00000001ff067803 */ /* 0x000fd20000000000 */
[----:B01234-:R-:W-:Y:S05]  /*0480*/  @P0 BRA `(.L_x_1) ;  /* 0x0000000000340947 */ /* 0x01ffea0003800000 */
[----:B------:R-:W2:Y:S01]  /*0490*/  LDCU UR5, c[0x0][0x3ac] ;  /* 0x00007580ff0577ac */ /* 0x000ea20008000800 */
[----:B------:R-:W3:Y:S01]  /*04a0*/  LDC.64 R4, c[0x0][0x380] ;  /* 0x0000e000ff047b82 */ /* 0x000ee20000000a00 */
[----:B------:R-:W4:Y:S01]  /*04b0*/  LDCU UR11, c[0x0][0x3b0] ;  /* 0x00007600ff0b77ac */ /* 0x000f220008000800 */
[----:B--2---:R-:W-:Y:S01]  /*04c0*/  UIMAD UR5, UR18, UR5, UR4 ;  /* 0x00000005120572a4 */ /* 0x004fe2000f8e0204 */
[----:B----4-:R-:W-:-:S05]  /*04d0*/  MOV R8, UR11 ;  /* 0x0000000b00087c02 */ /* 0x010fca0008000f00 */
[----:B------:R-:W-:-:S04]  /*04e0*/  IMAD R7, R8, UR5, R3 ;  /* 0x0000000508077c24 */ /* 0x000fc8000f8e0203 */
[----:B---3--:R-:W-:-:S06]  /*04f0*/  IMAD.WIDE R4, R7, 0x4, R4 ;  /* 0x0000000407047825 */ /* 0x008fcc00078e0204 */
[----:B-1----:R-:W2:Y:S01]  /*0500*/  LDG.E R4, desc[UR16][R4.64] ;  /* 0x0000001004047981 */ /* 0x002ea2000c1e1900 */
[----:B------:R-:W1:Y:S01]  /*0510*/  S2UR UR11, SR_CgaCtaId ;  /* 0x00000000000b79c3 */ /* 0x000e620000008800 */
[----:B------:R-:W-:Y:S02]  /*0520*/  UMOV UR5, 0x400 ;  /* 0x0000040000057882 */ /* 0x000fe40000000000 */
[----:B-1----:R-:W-:-:S06]  /*0530*/  ULEA UR5, UR11, UR5, 0x18 ;  /* 0x000000050b057291 */ /* 0x002fcc000f8ec0ff */
[----:B------:R-:W-:-:S05]  /*0540*/  LEA R7, R0, UR5, 0x2 ;  /* 0x0000000500077c11 */ /* 0x000fca000f8e10ff */
[----:B--2---:R2:W-:Y:S02]  /*0550*/  STS [R7], R4 ;  /* 0x0000000407007388 */ /* 0x0045e40000000800 */
.L_x_1:
[----:B01----:R-:W-:Y:S05]  /*0560*/  BSYNC.RECONVERGENT B0 ;  /* 0x0000000000007941 */ /* 0x003fea0003800200 */
.L_x_0:
[----:B------:R-:W2:Y:S01]  /*0570*/  LDCU UR5, c[0x0][0x3ac] ;  /* 0x00007580ff0577ac */ /* 0x000ea20008000800 */
[----:B------:R-:W-:Y:S01]  /*0580*/  BSSY.RECONVERGENT B0, `(.L_x_2) ;  /* 0x00000a0000007945 */ /* 0x000fe20003800200 */
[----:B--2---:R-:W-:Y:S01]  /*0590*/  MOV R4, UR5 ;  /* 0x0000000500047c02 */ /* 0x004fe20008000f00 */
[----:B------:R-:W-:Y:S03]  /*05a0*/  BAR.SYNC.DEFER_BLOCKING 0x0 ;  /* 0x0000000000007b1d */ /* 0x000fe60000010000 */
[----:B------:R-:W-:-:S13]  /*05b0*/  ISETP.GE.U32.AND P0, PT, R0, R4, PT ;  /* 0x000000040000720c */ /* 0x000fda0003f06070 */
[----:B------:R-:W-:Y:S05]  /*05c0*/  @P0 BRA `(.L_x_3) ;  /* 0x00000008006c0947 */ /* 0x000fea0003800000 */
[----:B------:R-:W-:-:S09]  /*05d0*/  UISETP.GT.AND UP0, UPT, UR7, URZ, UPT ;  /* 0x000000ff0700728c */ /* 0x000fd2000bf04270 */
[----:B------:R-:W-:Y:S05]  /*05e0*/  BRA.U UP0, `(.L_x_4) ;  /* 0x00000001001c7547 */ /* 0x000fea000b800000 */
[----:B------:R-:W-:-:S07]  /*05f0*/  MOV R5, R0 ;  /* 0x0000000000057202 */ /* 0x000fce0000000f00 */
.L_x_5:
[C---:B------:R-:W-:Y:S02]  /*0600*/  LEA R7, R5.reuse, UR13, 0x2 ;  /* 0x0000000d05077c11 */ /* 0x040fe4000f8e10ff */
[----:B------:R-:W-:-:S03]  /*0610*/  IADD3 R5, PT, PT, R5, UR15, RZ ;  /* 0x0000000f05057c10 */ /* 0x000fc6000fffe0ff */
[----:B------:R0:W-:Y:S01]  /*0620*/  STS [R7], R2 ;  /* 0x0000000207007388 */ /* 0x0001e20000000800 */
[----:B------:R-:W-:-:S13]  /*0630*/  ISETP.GE.AND P0, PT, R5, R4, PT ;  /* 0x000000040500720c */ /* 0x000fda0003f06270 */
[----:B0-----:R-:W-:Y:S05]  /*0640*/  @!P0 BRA `(.L_x_5) ;  /* 0xfffffffc00ec8947 */ /* 0x001fea000383ffff */
[----:B------:R-:W-:Y:S05]  /*0650*/  BRA `(.L_x_3) ;  /* 0x0000000800487947 */ /* 0x000fea0003800000 */
.L_x_4:
[----:B------:R-:W-:-:S07]  /*0660*/  MOV R5, R0 ;  /* 0x0000000000057202 */ /* 0x000fce0000000f00 */
.L_x_11:
[----:B0-----:R-:W0:Y:S01]  /*0670*/  LDCU UR11, c[0x0][0x3ac] ;  /* 0x00007580ff0b77ac */ /* 0x001e220008000800 */
[----:B------:R-:W-:Y:S01]  /*0680*/  HFMA2 R16, -RZ, RZ, 0, 0 ;  /* 0x00000000ff107431 */ /* 0x000fe200000001ff */
[----:B------:R-:W-:Y:S01]  /*0690*/  MOV R20, RZ ;  /* 0x000000ff00147202 */ /* 0x000fe20000000f00 */
[----:B------:R-:W1:Y:S01]  /*06a0*/  LDCU UR5, c[0x0][0x3b0] ;  /* 0x00007600ff0577ac */ /* 0x000e620008000800 */
[----:B------:R-:W-:Y:S01]  /*06b0*/  UISETP.GE.U32.AND UP0, UPT, UR7, 0x10, UPT ;  /* 0x000000100700788c */ /* 0x000fe2000bf06070 */
[----:B0-----:R-:W-:Y:S02]  /*06c0*/  MOV R4, UR11 ;  /* 0x0000000b00047c02 */ /* 0x001fe40008000f00 */
[----:B-1----:R-:W-:-:S03]  /*06d0*/  MOV R8, UR5 ;  /* 0x0000000500087c02 */ /* 0x002fc60008000f00 */
[----:B------:R-:W-:-:S04]  /*06e0*/  IMAD R7, R4, UR18, R5 ;  /* 0x0000001204077c24 */ /* 0x000fc8000f8e0205 */
[----:B------:R-:W-:Y:S01]  /*06f0*/  IMAD R7, R7, R8, UR12 ;  /* 0x0000000c07077e24 */ /* 0x000fe2000f8e0208 */
[----:B------:R-:W-:Y:S06]  /*0700*/  BRA.U !UP0, `(.L_x_6) ;  /* 0x0000000108dc7547 */ /* 0x000fec000b800000 */
[----:B------:R-:W0:Y:S01]  /*0710*/  S2UR UR11, SR_CgaCtaId ;  /* 0x00000000000b79c3 */ /* 0x000e220000008800 */
[----:B------:R-:W-:Y:S01]  /*0720*/  UMOV UR5, 0x400 ;  /* 0x0000040000057882 */ /* 0x000fe20000000000 */
[----:B------:R-:W-:Y:S01]  /*0730*/  ULOP3.LUT UR14, UR7, 0x7ffffff0, URZ, 0xc0, !UPT ;  /* 0x7ffffff0070e7892 */ /* 0x000fe2000f8ec0ff */
[----:B------:R-:W-:Y:S02]  /*0740*/  MOV R16, RZ ;  /* 0x000000ff00107202 */ /* 0x000fe40000000f00 */
[----:B------:R-:W-:Y:S01]  /*0750*/  MOV R17, R7 ;  /* 0x0000000700117202 */ /* 0x000fe20000000f00 */
[----:B0-----:R-:W-:Y:S02]  /*0760*/  ULEA UR5, UR11, UR5, 0x18 ;  /* 0x000000050b057291 */ /* 0x001fe4000f8ec0ff */
[----:B------:R-:W-:Y:S02]  /*0770*/  UIADD3 UR11, UPT, UPT, -UR14, URZ, URZ ;  /* 0x000000ff0e0b7290 */ /* 0x000fe4000fffe1ff */
[----:B------:R-:W-:-:S04]  /*0780*/  UIADD3 UR5, UPT, UPT, UR5, 0x20, URZ ;  /* 0x0000002005057890 */ /* 0x000fc8000fffe0ff */
[----:B------:R-:W-:Y:S02]  /*0790*/  MOV R18, UR11 ;  /* 0x0000000b00127c02 */ /* 0x000fe40008000f00 */
[----:B------:R-:W-:-:S07]  /*07a0*/  MOV R19, UR5 ;  /* 0x0000000500137c02 */ /* 0x000fce0008000f00 */
.L_x_7:
[----:B------:R-:W-:Y:S01]  /*07b0*/  MOV R30, UR6 ;  /* 0x00000006001e7c02 */ /* 0x000fe20008000f00 */
[----:B------:R-:W0:Y:S01]  /*07c0*/  LDS.128 R12, [R19+-0x20] ;  /* 0xffffe000130c7984 */ /* 0x000e220000000c00 */
[----:B------:R-:W-:-:S03]  /*07d0*/  MOV R31, UR8 ;  /* 0x00000008001f7c02 */ /* 0x000fc60008000f00 */
[----:B------:R-:W-:-:S05]  /*07e0*/  IMAD.WIDE R30, R17, 0x4, R30 ;  /* 0x00000004111e7825 */ /* 0x000fca00078e021e */
[----:B------:R-:W0:Y:S04]  /*07f0*/  LDG.E R9, desc[UR16][R30.64+-0x20] ;  /* 0xffffe0101e097981 */ /* 0x000e28000c1e1900 */
[----:B------:R-:W2:Y:S04]  /*0800*/  LDG.E R8, desc[UR16][R30.64+-0x1c] ;  /* 0xffffe4101e087981 */ /* 0x000ea8000c1e1900 */
[----:B------:R-:W3:Y:S04]  /*0810*/  LDG.E R21, desc[UR16][R30.64+-0x18] ;  /* 0xffffe8101e157981 */ /* 0x000ee8000c1e1900 */
[----:B------:R-:W4:Y:S04]  /*0820*/  LDG.E R24, desc[UR16][R30.64+-0x14] ;  /* 0xffffec101e187981 */ /* 0x000f28000c1e1900 */
[----:B------:R-:W5:Y:S04]  /*0830*/  LDG.E R26, desc[UR16][R30.64+-0x10] ;  /* 0xfffff0101e1a7981 */ /* 0x000f68000c1e1900 */
[----:B------:R-:W5:Y:S04]  /*0840*/  LDG.E R29, desc[UR16][R30.64+-0xc] ;  /* 0xfffff4101e1d7981 */ /* 0x000f68000c1e1900 */
[----:B------:R-:W5:Y:S04]  /*0850*/  LDG.E R28, desc[UR16][R30.64+-0x8] ;  /* 0xfffff8101e1c7981 */ /* 0x000f68000c1e1900 */
[----:B------:R-:W5:Y:S04]  /*0860*/  LDG.E R20, desc[UR16][R30.64+-0x4] ;  /* 0xfffffc101e147981 */ /* 0x000f68000c1e1900 */
[----:B------:R-:W5:Y:S04]  /*0870*/  LDG.E R22, desc[UR16][R30.64] ;  /* 0x000000101e167981 */ /* 0x000f68000c1e1900 */
[----:B------:R-:W5:Y:S04]  /*0880*/  LDG.E R25, desc[UR16][R30.64+0xc] ;  /* 0x00000c101e197981 */ /* 0x000f68000c1e1900 */
[----:B------:R-:W5:Y:S04]  /*0890*/  LDG.E R23, desc[UR16][R30.64+0x14] ;  /* 0x000014101e177981 */ /* 0x000f68000c1e1900 */
[----:B------:R-:W5:Y:S01]  /*08a0*/  LDG.E R27, desc[UR16][R30.64+0x18] ;  /* 0x000018101e1b7981 */ /* 0x000f62000c1e1900 */
[----:B0-----:R-:W-:-:S03]  /*08b0*/  FFMA R12, R12, R9, R16 ;  /* 0x000000090c0c7223 */ /* 0x001fc60000000010 */
[----:B------:R-:W5:Y:S01]  /*08c0*/  LDG.E R16, desc[UR16][R30.64+0x8] ;  /* 0x000008101e107981 */ /* 0x000f62000c1e1900 */
[----:B--2---:R-:W-:-:S03]  /*08d0*/  FFMA R13, R13, R8, R12 ;  /* 0x000000080d0d7223 */ /* 0x004fc6000000000c */
[----:B------:R-:W5:Y:S01]  /*08e0*/  LDS.128 R8, [R19+-0x10] ;  /* 0xfffff00013087984 */ /* 0x000f620000000c00 */
[----:B---3--:R-:W-:-:S03]  /*08f0*/  FFMA R14, R14, R21, R13 ;  /* 0x000000150e0e7223 */ /* 0x008fc6000000000d */
[----:B------:R-:W2:Y:S01]  /*0900*/  LDG.E R21, desc[UR16][R30.64+0x4] ;  /* 0x000004101e157981 */ /* 0x000ea2000c1e1900 */
[----:B----4-:R-:W-:-:S03]  /*0910*/  FFMA R15, R15, R24, R14 ;  /* 0x000000180f0f7223 */ /* 0x010fc6000000000e */
[----:B------:R-:W3:Y:S01]  /*0920*/  LDG.E R24, desc[UR16][R30.64+0x10] ;  /* 0x000010101e187981 */ /* 0x000ee2000c1e1900 */
[----:B-----5:R-:W-:-:S03]  /*0930*/  FFMA R8, R8, R26, R15 ;  /* 0x0000001a08087223 */ /* 0x020fc6000000000f */
[----:B------:R-:W4:Y:S04]  /*0940*/  LDG.E R26, desc[UR16][R30.64+0x1c] ;  /* 0x00001c101e1a7981 */ /* 0x000f28000c1e1900 */
[----:B------:R-:W0:Y:S01]  /*0950*/  LDS.128 R12, [R19] ;  /* 0x00000000130c7984 */ /* 0x000e220000000c00 */
[----:B------:R-:W-:-:S04]  /*0960*/  FFMA R9, R9, R29, R8 ;  /* 0x0000001d09097223 */ /* 0x000fc80000000008 */
[----:B------:R-:W-:-:S04]  /*0970*/  FFMA R10, R10, R28, R9 ;  /* 0x0000001c0a0a7223 */ /* 0x000fc80000000009 */
[----:B------:R-:W-:-:S04]  /*0980*/  FFMA R11, R11, R20, R10 ;  /* 0x000000140b0b7223 */ /* 0x000fc8000000000a */
[----:B0-----:R-:W-:Y:S02]  /*0990*/  FFMA R12, R12, R22, R11 ;  /* 0x000000160c0c7223 */ /* 0x001fe4000000000b */
[----:B------:R0:W3:Y:S01]  /*09a0*/  LDS.128 R8, [R19+0x10] ;  /* 0x0000100013087984 */ /* 0x0000e20000000c00 */
[----:B------:R-:W-:-:S04]  /*09b0*/  IADD3 R18, PT, PT, R18, 0x10, RZ ;  /* 0x0000001012127810 */ /* 0x000fc80007ffe0ff */
[----:B------:R-:W-:Y:S02]  /*09c0*/  ISETP.NE.AND P0, PT, R18, RZ, PT ;  /* 0x000000ff1200720c */ /* 0x000fe40003f05270 */
[----:B------:R-:W-:Y:S02]  /*09d0*/  IADD3 R17, PT, PT, R17, 0x10, RZ ;  /* 0x0000001011117810 */ /* 0x000fe40007ffe0ff */
[----:B0-----:R-:W-:Y:S01]  /*09e0*/  IADD3 R19, PT, PT, R19, 0x40, RZ ;  /* 0x0000004013137810 */ /* 0x001fe20007ffe0ff */
[----:B--2---:R-:W-:-:S04]  /*09f0*/  FFMA R13, R13, R21, R12 ;  /* 0x000000150d0d7223 */ /* 0x004fc8000000000c */
[----:B------:R-:W-:-:S04]  /*0a00*/  FFMA R14, R14, R16, R13 ;  /* 0x000000100e0e7223 */ /* 0x000fc8000000000d */
[----:B------:R-:W-:-:S04]  /*0a10*/  FFMA R15, R15, R25, R14 ;  /* 0x000000190f0f7223 */ /* 0x000fc8000000000e */
[----:B---3--:R-:W-:-:S04]  /*0a20*/  FFMA R8, R8, R24, R15 ;  /* 0x0000001808087223 */ /* 0x008fc8000000000f */
[----:B------:R-:W-:-:S04]  /*0a30*/  FFMA R9, R9, R23, R8 ;  /* 0x0000001709097223 */ /* 0x000fc80000000008 */
[----:B------:R-:W-:-:S04]  /*0a40*/  FFMA R10, R10, R27, R9 ;  /* 0x0000001b0a0a7223 */ /* 0x000fc80000000009 */
[----:B----4-:R-:W-:Y:S01]  /*0a50*/  FFMA R16, R11, R26, R10 ;  /* 0x0000001a0b107223 */ /* 0x010fe2000000000a */
[----:B------:R-:W-:Y:S06]  /*0a60*/  @P0 BRA `(.L_x_7) ;  /* 0xfffffffc00500947 */ /* 0x000fec000383ffff */
[----:B------:R-:W-:-:S07]  /*0a70*/  MOV R20, UR27 ;  /* 0x0000001b00147c02 */ /* 0x000fce0008000f00 */
.L_x_6:
[----:B------:R-:W-:-:S09]  /*0a80*/  UISETP.NE.AND UP0, UPT, UR25, URZ, UPT ;  /* 0x000000ff1900728c */ /* 0x000fd2000bf05270 */
[----:B------:R-:W-:Y:S05]  /*0a90*/  BRA.U !UP0, `(.L_x_8) ;  /* 0x00000005081c7547 */ /* 0x000fea000b800000 */
[----:B------:R-:W-:Y:S02]  /*0aa0*/  UIADD3 UR5, UPT, UPT, UR25, -0x1, URZ ;  /* 0xffffffff19057890 */ /* 0x000fe4000fffe0ff */
[----:B------:R-:W-:Y:S02]  /*0ab0*/  UISETP.NE.AND UP1, UPT, UR26, URZ, UPT ;  /* 0x000000ff1a00728c */ /* 0x000fe4000bf25270 */
[----:B------:R-:W-:-:S09]  /*0ac0*/  UISETP.GE.U32.AND UP0, UPT, UR5, 0x7, UPT ;  /* 0x000000070500788c */ /* 0x000fd2000bf06070 */
[----:B------:R-:W-:Y:S05]  /*0ad0*/  BRA.U !UP0, `(.L_x_9) ;  /* 0x0000000108687547 */ /* 0x000fea000b800000 */
[----:B------:R-:W0:Y:S01]  /*0ae0*/  LDC.64 R18, c[0x0][0x388] ;  /* 0x0000e200ff127b82 */ /* 0x000e220000000a00 */
[----:B------:R-:W-:-:S05]  /*0af0*/  IADD3 R9, PT, PT, R7, R20, RZ ;  /* 0x0000001407097210 */ /* 0x000fca0007ffe0ff */
[----:B0-----:R-:W-:-:S05]  /*0b00*/  IMAD.WIDE R18, R9, 0x4, R18 ;  /* 0x0000000409127825 */ /* 0x001fca00078e0212 */
[----:B------:R-:W2:Y:S04]  /*0b10*/  LDG.E R27, desc[UR16][R18.64] ;  /* 0x00000010121b7981 */ /* 0x000ea8000c1e1900 */
[----:B------:R-:W3:Y:S04]  /*0b20*/  LDG.E R29, desc[UR16][R18.64+0x4] ;  /* 0x00000410121d7981 */ /* 0x000ee8000c1e1900 */
[----:B------:R-:W4:Y:S04]  /*0b30*/  LDG.E R23, desc[UR16][R18.64+0x8] ;  /* 0x0000081012177981 */ /* 0x000f28000c1e1900 */
[----:B------:R-:W5:Y:S04]  /*0b40*/  LDG.E R24, desc[UR16][R18.64+0xc] ;  /* 0x00000c1012187981 */ /* 0x000f68000c1e1900 */
[----:B------:R-:W5:Y:S04]  /*0b50*/  LDG.E R21, desc[UR16][R18.64+0x10] ;  /* 0x0000101012157981 */ /* 0x000f68000c1e1900 */
[----:B------:R-:W5:Y:S04]  /*0b60*/  LDG.E R22, desc[UR16][R18.64+0x14] ;  /* 0x0000141012167981 */ /* 0x000f68000c1e1900 */
[----:B------:R-:W5:Y:S04]  /*0b70*/  LDG.E R17, desc[UR16][R18.64+0x18] ;  /* 0x0000181012117981 */ /* 0x000f68000c1e1900 */
[----:B------:R-:W5:Y:S01]  /*0b80*/  LDG.E R26, desc[UR16][R18.64+0x1c] ;  /* 0x00001c10121a7981 */ /* 0x000f62000c1e1900 */
[----:B------:R-:W0:Y:S01]  /*0b90*/  S2UR UR11, SR_CgaCtaId ;  /* 0x00000000000b79c3 */ /* 0x000e220000008800 */
[----:B------:R-:W-:-:S02]  /*0ba0*/  UMOV UR5, 0x400 ;  /* 0x0000040000057882 */ /* 0x000fc40000000000 */
[----:B0-----:R-:W-:-:S06]  /*0bb0*/  ULEA UR5, UR11, UR5, 0x18 ;  /* 0x000000050b057291 */ /* 0x001fcc000f8ec0ff */
[C---:B------:R-:W-:Y:S02]  /*0bc0*/  LEA R25, R20.reuse, UR5, 0x2 ;  /* 0x0000000514197c11 */ /* 0x040fe4000f8e10ff */
[----:B------:R-:W-:-:S03]  /*0bd0*/  IADD3 R20, PT, PT, R20, 0x8, RZ ;  /* 0x0000000814147810 */ /* 0x000fc60007ffe0ff */
[----:B------:R-:W2:Y:S04]  /*0be0*/  LDS.128 R8, [R25] ;  /* 0x0000000019087984 */ /* 0x000ea80000000c00 */
[----:B------:R-:W0:Y:S01]  /*0bf0*/  LDS.128 R12, [R25+0x10] ;  /* 0x00001000190c7984 */ /* 0x000e220000000c00 */
[----:B--2---:R-:W-:-:S04]  /*0c00*/  FFMA R8, R8, R27, R16 ;  /* 0x0000001b08087223 */ /* 0x004fc80000000010 */
[----:B---3--:R-:W-:-:S04]  /*0c10*/  FFMA R8, R29, R9, R8 ;  /* 0x000000091d087223 */ /* 0x008fc80000000008 */
[----:B----4-:R-:W-:-:S04]  /*0c20*/  FFMA R23, R23, R10, R8 ;  /* 0x0000000a17177223 */ /* 0x010fc80000000008 */
[----:B-----5:R-:W-:-:S04]  /*0c30*/  FFMA R11, R24, R11, R23 ;  /* 0x0000000b180b7223 */ /* 0x020fc80000000017 */
[----:B0-----:R-:W-:-:S04]  /*0c40*/  FFMA R11, R12, R21, R11 ;  /* 0x000000150c0b7223 */ /* 0x001fc8000000000b */
[----:B------:R-:W-:-:S04]  /*0c50*/  FFMA R22, R22, R13, R11 ;  /* 0x0000000d16167223 */ /* 0x000fc8000000000b */
[----:B------:R-:W-:-:S04]  /*0c60*/  FFMA R17, R17, R14, R22 ;  /* 0x0000000e11117223 */ /* 0x000fc80000000016 */
[----:B------:R-:W-:-:S07]  /*0c70*/  FFMA R16, R26, R15, R17 ;  /* 0x0000000f1a107223 */ /* 0x000fce0000000011 */
.L_x_9:
        /* <DEDUP_REMOVED lines=11> */
[----:B------:R-:W5:Y:S01]  /*0d30*/  LDG.E R19, desc[UR16][R12.64+0xc] ;  /* 0x00000c100c137981 */ /* 0x000f62000c1e1900 */
[----:B------:R-:W0:Y:S01]  /*0d40*/  S2UR UR11, SR_CgaCtaId ;  /* 0x00000000000b79c3 */ /* 0x000e220000008800 */
[----:B------:R-:W-:-:S02]  /*0d50*/  UMOV UR5, 0x400 ;  /* 0x0000040000057882 */ /* 0x000fc40000000000 */
[----:B0-----:R-:W-:-:S06]  /*0d60*/  ULEA UR5, UR11, UR5, 0x18 ;  /* 0x000000050b057291 */ /* 0x001fcc000f8ec0ff */
[C---:B------:R-:W-:Y:S02]  /*0d70*/  LEA R8, R20.reuse, UR5, 0x2 ;  /* 0x0000000514087c11 */ /* 0x040fe4000f8e10ff */
[----:B------:R-:W-:-:S04]  /*0d80*/  IADD3 R20, PT, PT, R20, 0x4, RZ ;  /* 0x0000000414147810 */ /* 0x000fc80007ffe0ff */
[----:B------:R-:W2:Y:S02]  /*0d90*/  LDS.128 R8, [R8] ;  /* 0x0000000008087984 */ /* 0x000ea40000000c00 */
[----:B--2---:R-:W-:-:S04]  /*0da0*/  FFMA R16, R8, R15, R16 ;  /* 0x0000000f08107223 */ /* 0x004fc80000000010 */
[----:B---3--:R-:W-:-:S04]  /*0db0*/  FFMA R9, R17, R9, R16 ;  /* 0x0000000911097223 */ /* 0x008fc80000000010 */
[----:B----4-:R-:W-:-:S04]  /*0dc0*/  FFMA R10, R14, R10, R9 ;  /* 0x0000000a0e0a7223 */ /* 0x010fc80000000009 */
[----:B-----5:R-:W-:-:S07]  /*0dd0*/  FFMA R16, R19, R11, R10 ;  /* 0x0000000b13107223 */ /* 0x020fce000000000a */
.L_x_10:
[----:B------:R-:W-:Y:S05]  /*0de0*/  BRA.U !UP1, `(.L_x_8) ;  /* 0x0000000109487547 */ /* 0x000fea000b800000 */
[----:B------:R-:W0:Y:S01]  /*0df0*/  LDC.64 R12, c[0x0][0x388] ;  /* 0x0000e200ff0c7b82 */ /* 0x000e220000000a00 */
[----:B------:R-:W-:-:S05]  /*0e00*/  IADD3 R7, PT, PT, R7, R20, RZ ;  /* 0x0000001407077210 */ /* 0x000fca0007ffe0ff */
[----:B0-----:R-:W-:-:S05]  /*0e10*/  IMAD.WIDE R12, R7, 0x4, R12 ;  /* 0x00000004070c7825 */ /* 0x001fca00078e020c */
[----:B------:R-:W2:Y:S01]  /*0e20*/  LDG.E R7, desc[UR16][R12.64] ;  /* 0x000000100c077981 */ /* 0x000ea2000c1e1900 */
[----:B------:R-:W0:Y:S01]  /*0e30*/  S2UR UR11, SR_CgaCtaId ;  /* 0x00000000000b79c3 */ /* 0x000e220000008800 */
[----:B------:R-:W-:Y:S01]  /*0e40*/  UMOV UR5, 0x400 ;  /* 0x0000040000057882 */ /* 0x000fe20000000000 */
[----:B------:R-:W-:Y:S02]  /*0e50*/  UISETP.NE.AND UP0, UPT, UR28, 0x1, UPT ;  /* 0x000000011c00788c */ /* 0x000fe4000bf05270 */
[----:B0-----:R-:W-:-:S06]  /*0e60*/  ULEA UR5, UR11, UR5, 0x18 ;  /* 0x000000050b057291 */ /* 0x001fcc000f8ec0ff */
[----:B------:R-:W-:-:S06]  /*0e70*/  LEA R8, R20, UR5, 0x2 ;  /* 0x0000000514087c11 */ /* 0x000fcc000f8e10ff */
[----:B------:R-:W2:Y:S02]  /*0e80*/  LDS.128 R8, [R8] ;  /* 0x0000000008087984 */ /* 0x000ea40000000c00 */
[----:B--2---:R-:W-:Y:S01]  /*0e90*/  FFMA R16, R8, R7, R16 ;  /* 0x0000000708107223 */ /* 0x004fe20000000010 */
[----:B------:R-:W-:Y:S06]  /*0ea0*/  BRA.U !UP0, `(.L_x_8) ;  /* 0x0000000108187547 */ /* 0x000fec000b800000 */
[----:B------:R-:W-:Y:S01]  /*0eb0*/  UISETP.NE.AND UP0, UPT, UR28, 0x2, UPT ;  /* 0x000000021c00788c */ /* 0x000fe2000bf05270 */
[----:B------:R-:W2:Y:S05]  /*0ec0*/  LDG.E R7, desc[UR16][R12.64+0x4] ;  /* 0x000004100c077981 */ /* 0x000eaa000c1e1900 */
[----:B------:R-:W-:-:S13]  /*0ed0*/  PLOP3.LUT P0, PT, PT, PT, UP0, 0x80, 0x8 ;  /* 0x000000000008781c */ /* 0x000fda0003f0f008 */
[----:B------:R-:W3:Y:S01]  /*0ee0*/  @P0 LDG.E R11, desc[UR16][R12.64+0x8] ;  /* 0x000008100c0b0981 */ /* 0x000ee2000c1e1900 */
[----:B--2---:R-:W-:-:S04]  /*0ef0*/  FFMA R16, R7, R9, R16 ;  /* 0x0000000907107223 */ /* 0x004fc80000000010 */
[----:B---3--:R-:W-:-:S07]  /*0f00*/  @P0 FFMA R16, R11, R10, R16 ;  /* 0x0000000a0b100223 */ /* 0x008fce0000000010 */
.L_x_8:
[----:B------:R-:W0:Y:S01]  /*0f10*/  LDCU UR5, c[0x0][0x3b8] ;  /* 0x00007700ff0577ac */ /* 0x000e220008000800 */
[C---:B------:R-:W-:Y:S02]  /*0f20*/  LEA R7, R5.reuse, UR13, 0x2 ;  /* 0x0000000d05077c11 */ /* 0x040fe4000f8e10ff */
[----:B------:R-:W-:-:S04]  /*0f30*/  IADD3 R5, PT, PT, R5, UR15, RZ ;  /* 0x0000000f05057c10 */ /* 0x000fc8000fffe0ff */
[----:B------:R-:W-:Y:S01]  /*0f40*/  ISETP.GE.AND P0, PT, R5, R4, PT ;  /* 0x000000040500720c */ /* 0x000fe20003f06270 */
[----:B0-----:R-:W-:-:S05]  /*0f50*/  FMUL R16, R16, UR5 ;  /* 0x0000000510107c20 */ /* 0x001fca0008400000 */
[----:B------:R0:W-:Y:S07]  /*0f60*/  STS [R7], R16 ;  /* 0x0000001007007388 */ /* 0x0001ee0000000800 */
[----:B------:R-:W-:Y:S05]  /*0f70*/  @!P0 BRA `(.L_x_11) ;  /* 0xfffffff400bc8947 */ /* 0x000fea000383ffff */
.L_x_3:
[----:B------:R-:W-:Y:S05]  /*0f80*/  BSYNC.RECONVERGENT B0 ;  /* 0x0000000000007941 */ /* 0x000fea0003800200 */
.L_x_2:
[----:B------:R-:W-:Y:S01]  /*0f90*/  BAR.SYNC.DEFER_BLOCKING 0x0 ;  /* 0x0000000000007b1d */ /* 0x000fe20000010000 */
[----:B------:R-:W-:-:S05]  /*0fa0*/  ISETP.NE.AND P0, PT, R0, RZ, PT ;  /* 0x000000ff0000720c */ /* 0x000fca0003f05270 */
[----:B------:R-:W-:Y:S08]  /*0fb0*/  BSSY.RECONVERGENT B0, `(.L_x_12) ;  /* 0x00001d0000007945 */ /* 0x000ff00003800200 */
[----:B------:R-:W-:Y:S05]  /*0fc0*/  @P0 BRA `(.L_x_13) ;  /* 0x0000001c00380947 */ /* 0x000fea0003800000 */
[----:B------:R-:W-:Y:S01]  /*0fd0*/  ISETP.GE.U32.AND P0, PT, R4, 0x10, PT ;  /* 0x000000100400780c */ /* 0x000fe20003f06070 */
[----:B------:R-:W-:Y:S01]  /*0fe0*/  BSSY.RECONVERGENT B1, `(.L_x_14) ;  /* 0x0000023000017945 */ /* 0x000fe20003800200 */
[----:B------:R-:W-:Y:S01]  /*0ff0*/  HFMA2 R5, -RZ, RZ, 0, 0 ;  /* 0x00000000ff057431 */ /* 0x000fe200000001ff */
[----:B0-----:R-:W-:-:S10]  /*1000*/  MOV R7, 0xff800000 ;  /* 0xff80000000077802 */ /* 0x001fd40000000f00 */
[----:B------:R-:W-:Y:S05]  /*1010*/  @!P0 BRA `(.L_x_15) ;  /* 0x00000000007c8947 */ /* 0x000fea0003800000 */
[----:B------:R-:W-:Y:S01]  /*1020*/  MOV R7, 0xff800000 ;  /* 0xff80000000077802 */ /* 0x000fe20000000f00 */
[----:B------:R-:W-:-:S06]  /*1030*/  UMOV UR5, URZ ;  /* 0x000000ff00057c82 */ /* 0x000fcc0008000000 */
.L_x_16:
[----:B------:R-:W-:Y:S02]  /*1040*/  ULEA UR11, UR5, UR13, 0x2 ;  /* 0x0000000d050b7291 */ /* 0x000fe4000f8e10ff */
[----:B------:R-:W-:-:S04]  /*1050*/  UIADD3 UR5, UPT, UPT, UR5, 0x10, URZ ;  /* 0x0000001005057890 */ /* 0x000fc8000fffe0ff */
[----:B------:R-:W-:-:S03]  /*1060*/  UISETP.NE.AND UP0, UPT, UR5, UR9, UPT ;  /* 0x000000090500728c */ /* 0x000fc6000bf05270 */
[----:B------:R-:W-:Y:S04]  /*1070*/  LDS R8, [UR11] ;  /* 0x0000000bff087984 */ /* 0x000fe80008000800 */
[----:B------:R-:W0:Y:S04]  /*1080*/  LDS R5, [UR11+0x4] ;  /* 0x0000040bff057984 */ /* 0x000e280008000800 */
[----:B------:R-:W-:Y:S04]  /*1090*/  LDS R10, [UR11+0x8] ;  /* 0x0000080bff0a7984 */ /* 0x000fe80008000800 */
[----:B------:R-:W1:Y:S04]  /*10a0*/  LDS R9, [UR11+0xc] ;  /* 0x00000c0bff097984 */ /* 0x000e680008000800 */
[----:B------:R-:W-:Y:S04]  /*10b0*/  LDS R12, [UR11+0x10] ;  /* 0x0000100bff0c7984 */ /* 0x000fe80008000800 */
[----:B------:R-:W2:Y:S04]  /*10c0*/  LDS R11, [UR11+0x14] ;  /* 0x0000140bff0b7984 */ /* 0x000ea80008000800 */
[----:B------:R-:W-:Y:S04]  /*10d0*/  LDS R14, [UR11+0x18] ;  /* 0x0000180bff0e7984 */ /* 0x000fe80008000800 */
[----:B------:R-:W3:Y:S04]  /*10e0*/  LDS R13, [UR11+0x1c] ;  /* 0x00001c0bff0d7984 */ /* 0x000ee80008000800 */
[----:B------:R-:W-:Y:S04]  /*10f0*/  LDS R16, [UR11+0x20] ;  /* 0x0000200bff107984 */ /* 0x000fe80008000800 */
[----:B------:R-:W4:Y:S04]  /*1100*/  LDS R15, [UR11+0x24] ;  /* 0x0000240bff0f7984 */ /* 0x000f280008000800 */
[----:B------:R-:W-:Y:S04]  /*1110*/  LDS R18, [UR11+0x28] ;  /* 0x0000280bff127984 */ /* 0x000fe80008000800 */
[----:B------:R-:W5:Y:S01]  /*1120*/  LDS R17, [UR11+0x2c] ;  /* 0x00002c0bff117984 */ /* 0x000f620008000800 */
[----:B0-----:R-:W-:-:S03]  /*1130*/  FMNMX3 R5, R7, R8, R5, !PT ;  /* 0x0000000807057276 */ /* 0x001fc60007800005 */
[----:B------:R-:W-:Y:S04]  /*1140*/  LDS R20, [UR11+0x30] ;  /* 0x0000300bff147984 */ /* 0x000fe80008000800 */
[----:B------:R-:W0:Y:S01]  /*1150*/  LDS R19, [UR11+0x34] ;  /* 0x0000340bff137984 */ /* 0x000e220008000800 */
[----:B-1----:R-:W-:-:S03]  /*1160*/  FMNMX3 R5, R5, R10, R9, !PT ;  /* 0x0000000a05057276 */ /* 0x002fc60007800009 */
[----:B------:R-:W-:Y:S04]  /*1170*/  LDS R22, [UR11+0x38] ;  /* 0x0000380bff167984 */ /* 0x000fe80008000800 */
[----:B------:R-:W1:Y:S01]  /*1180*/  LDS R21, [UR11+0x3c] ;  /* 0x00003c0bff157984 */ /* 0x000e620008000800 */
[----:B--2---:R-:W-:-:S04]  /*1190*/  FMNMX3 R5, R5, R12, R11, !PT ;  /* 0x0000000c05057276 */ /* 0x004fc8000780000b */
[----:B---3--:R-:W-:-:S04]  /*11a0*/  FMNMX3 R5, R5, R14, R13, !PT ;  /* 0x0000000e05057276 */ /* 0x008fc8000780000d */
[----:B----4-:R-:W-:-:S04]  /*11b0*/  FMNMX3 R5, R5, R16, R15, !PT ;  /* 0x0000001005057276 */ /* 0x010fc8000780000f */
[----:B-----5:R-:W-:-:S04]  /*11c0*/  FMNMX3 R5, R5, R18, R17, !PT ;  /* 0x0000001205057276 */ /* 0x020fc80007800011 */
[----:B0-----:R-:W-:-:S04]  /*11d0*/  FMNMX3 R5, R5, R20, R19, !PT ;  /* 0x0000001405057276 */ /* 0x001fc80007800013 */
[----:B-1----:R-:W-:Y:S01]  /*11e0*/  FMNMX3 R7, R5, R22, R21, !PT ;  /* 0x0000001605077276 */ /* 0x002fe20007800015 */
[----:B------:R-:W-:Y:S06]  /*11f0*/  BRA.U UP0, `(.L_x_16) ;  /* 0xfffffffd00907547 */ /* 0x000fec000b83ffff */
[----:B------:R-:W-:-:S07]  /*1200*/  MOV R5, UR9 ;  /* 0x0000000900057c02 */ /* 0x000fce0008000f00 */
.L_x_15:
[----:B------:R-:W-:Y:S05]  /*1210*/  BSYNC.RECONVERGENT B1 ;  /* 0x0000000000017941 */ /* 0x000fea0003800200 */
.L_x_14:
[----:B------:R-:W-:-:S09]  /*1220*/  UISETP.NE.AND UP0, UPT, UR19, URZ, UPT ;  /* 0x000000ff1300728c */ /* 0x000fd2000bf05270 */
[----:B------:R-:W-:Y:S05]  /*1230*/  BRA.U !UP0, `(.L_x_17) ;  /* 0x0000000108a87547 */ /* 0x000fea000b800000 */
[----:B------:R-:W-:Y:S02]  /*1240*/  UIADD3 UR5, UPT, UPT, UR19, -0x1, URZ ;  /* 0xffffffff13057890 */ /* 0x000fe4000fffe0ff */
[----:B------:R-:W-:Y:S02]  /*1250*/  UISETP.NE.AND UP1, UPT, UR20, URZ, UPT ;  /* 0x000000ff1400728c */ /* 0x000fe4000bf25270 */
[----:B------:R-:W-:-:S09]  /*1260*/  UISETP.GE.U32.AND UP0, UPT, UR5, 0x7, UPT ;  /* 0x000000070500788c */ /* 0x000fd2000bf06070 */
[----:B------:R-:W-:Y:S05]  /*1270*/  BRA.U !UP0, `(.L_x_18) ;  /* 0x0000000108387547 */ /* 0x000fea000b800000 */
[C---:B------:R-:W-:Y:S02]  /*1280*/  LEA R8, R5.reuse, UR13, 0x2 ;  /* 0x0000000d05087c11 */ /* 0x040fe4000f8e10ff */
[----:B------:R-:W-:-:S03]  /*1290*/  IADD3 R5, PT, PT, R5, 0x8, RZ ;  /* 0x0000000805057810 */ /* 0x000fc60007ffe0ff */
[----:B------:R-:W-:Y:S04]  /*12a0*/  LDS R10, [R8] ;  /* 0x00000000080a7984 */ /* 0x000fe80000000800 */
[----:B------:R-:W0:Y:S04]  /*12b0*/  LDS R9, [R8+0x4] ;  /* 0x0000040008097984 */ /* 0x000e280000000800 */
[----:B------:R-:W-:Y:S04]  /*12c0*/  LDS R12, [R8+0x8] ;  /* 0x00000800080c7984 */ /* 0x000fe80000000800 */
[----:B------:R-:W1:Y:S04]  /*12d0*/  LDS R11, [R8+0xc] ;  /* 0x00000c00080b7984 */ /* 0x000e680000000800 */
[----:B------:R-:W-:Y:S04]  /*12e0*/  LDS R14, [R8+0x10] ;  /* 0x00001000080e7984 */ /* 0x000fe80000000800 */
[----:B------:R-:W2:Y:S04]  /*12f0*/  LDS R13, [R8+0x14] ;  /* 0x00001400080d7984 */ /* 0x000ea80000000800 */
[----:B------:R-:W-:Y:S04]  /*1300*/  LDS R16, [R8+0x18] ;  /* 0x0000180008107984 */ /* 0x000fe80000000800 */
[----:B------:R-:W3:Y:S01]  /*1310*/  LDS R15, [R8+0x1c] ;  /* 0x00001c00080f7984 */ /* 0x000ee20000000800 */
[----:B0-----:R-:W-:-:S04]  /*1320*/  FMNMX3 R9, R7, R10, R9, !PT ;  /* 0x0000000a07097276 */ /* 0x001fc80007800009 */
[----:B-1----:R-:W-:-:S04]  /*1330*/  FMNMX3 R9, R9, R12, R11, !PT ;  /* 0x0000000c09097276 */ /* 0x002fc8000780000b */
[----:B--2---:R-:W-:-:S04]  /*1340*/  FMNMX3 R9, R9, R14, R13, !PT ;  /* 0x0000000e09097276 */ /* 0x004fc8000780000d */
[----:B---3--:R-:W-:-:S07]  /*1350*/  FMNMX3 R7, R9, R16, R15, !PT ;  /* 0x0000001009077276 */ /* 0x008fce000780000f */
.L_x_18:
[----:B------:R-:W-:Y:S05]  /*1360*/  BRA.U !UP1, `(.L_x_17) ;  /* 0x00000001095c7547 */ /* 0x000fea000b800000 */
[----:B------:R-:W-:Y:S02]  /*1370*/  UISETP.GE.U32.AND UP0, UPT, UR24, 0x3, UPT ;  /* 0x000000031800788c */ /* 0x000fe4000bf06070 */
[----:B------:R-:W-:-:S07]  /*1380*/  UISETP.NE.AND UP1, UPT, UR21, URZ, UPT ;  /* 0x000000ff1500728c */ /* 0x000fce000bf25270 */
[----:B------:R-:W-:Y:S05]  /*1390*/  BRA.U !UP0, `(.L_x_19) ;  /* 0x0000000108207547 */ /* 0x000fea000b800000 */
[C---:B------:R-:W-:Y:S02]  /*13a0*/  LEA R8, R5.reuse, UR13, 0x2 ;  /* 0x0000000d05087c11 */ /* 0x040fe4000f8e10ff */
[----:B------:R-:W-:-:S03]  /*13b0*/  IADD3 R5, PT, PT, R5, 0x4, RZ ;  /* 0x0000000405057810 */ /* 0x000fc60007ffe0ff */
[----:B------:R-:W-:Y:S04]  /*13c0*/  LDS R10, [R8] ;  /* 0x00000000080a7984 */ /* 0x000fe80000000800 */
[----:B------:R-:W0:Y:S04]  /*13d0*/  LDS R9, [R8+0x4] ;  /* 0x0000040008097984 */ /* 0x000e280000000800 */
[----:B------:R-:W-:Y:S04]  /*13e0*/  LDS R12, [R8+0x8] ;  /* 0x00000800080c7984 */ /* 0x000fe80000000800 */
[----:B------:R-:W1:Y:S01]  /*13f0*/  LDS R11, [R8+0xc] ;  /* 0x00000c00080b7984 */ /* 0x000e620000000800 */
[----:B0-----:R-:W-:-:S04]  /*1400*/  FMNMX3 R7, R7, R10, R9, !PT ;  /* 0x0000000a07077276 */ /* 0x001fc80007800009 */
[----:B-1----:R-:W-:-:S07]  /*1410*/  FMNMX3 R7, R7, R12, R11, !PT ;  /* 0x0000000c07077276 */ /* 0x002fce000780000b */
.L_x_19:
[----:B------:R-:W-:Y:S05]  /*1420*/  BRA.U !UP1, `(.L_x_17) ;  /* 0x00000001092c7547 */ /* 0x000fea000b800000 */
[----:B------:R-:W-:Y:S01]  /*1430*/  LEA R5, R5, UR13, 0x2 ;  /* 0x0000000d05057c11 */ /* 0x000fe2000f8e10ff */
[----:B------:R-:W-:-:S04]  /*1440*/  UISETP.NE.AND UP0, UPT, UR21, 0x1, UPT ;  /* 0x000000011500788c */ /* 0x000fc8000bf05270 */
[----:B------:R-:W0:Y:S02]  /*1450*/  LDS R8, [R5] ;  /* 0x0000000005087984 */ /* 0x000e240000000800 */
[----:B0-----:R-:W-:-:S03]  /*1460*/  FMNMX R7, R7, R8, !PT ;  /* 0x0000000807077209 */ /* 0x001fc60007800000 */
[----:B------:R-:W-:Y:S05]  /*1470*/  BRA.U !UP0, `(.L_x_17) ;  /* 0x0000000108187547 */ /* 0x000fea000b800000 */
[----:B------:R-:W-:Y:S01]  /*1480*/  UISETP.NE.AND UP0, UPT, UR21, 0x2, UPT ;  /* 0x000000021500788c */ /* 0x000fe2000bf05270 */
[----:B------:R-:W0:Y:S05]  /*1490*/  LDS R8, [R5+0x4] ;  /* 0x0000040005087984 */ /* 0x000e2a0000000800 */
[----:B------:R-:W-:-:S13]  /*14a0*/  PLOP3.LUT P0, PT, PT, PT, UP0, 0x80, 0x8 ;  /* 0x000000000008781c */ /* 0x000fda0003f0f008 */
[----:B------:R-:W1:Y:S01]  /*14b0*/  @P0 LDS R10, [R5+0x8] ;  /* 0x00000800050a0984 */ /* 0x000e620000000800 */
[----:B0-----:R-:W-:-:S04]  /*14c0*/  FMNMX R7, R7, R8, !PT ;  /* 0x0000000807077209 */ /* 0x001fc80007800000 */
[----:B-1----:R-:W-:-:S07]  /*14d0*/  @P0 FMNMX R7, R7, R10, !PT ;  /* 0x0000000a07070209 */ /* 0x002fce0007800000 */
.L_x_17:
[----:B------:R-:W-:Y:S01]  /*14e0*/  ISETP.GE.U32.AND P0, PT, R4, 0x4, PT ;  /* 0x000000040400780c */ /* 0x000fe20003f06070 */
[----:B------:R-:W-:Y:S01]  /*14f0*/  BSSY.RECONVERGENT B1, `(.L_x_20) ;  /* 0x000003d000017945 */ /* 0x000fe20003800200 */
[----:B------:R-:W-:Y:S01]  /*1500*/  HFMA2 R8, -RZ, RZ, 0, 0 ;  /* 0x00000000ff087431 */ /* 0x000fe200000001ff */
[----:B------:R-:W-:-:S10]  /*1510*/  MOV R5, RZ ;  /* 0x000000ff00057202 */ /* 0x000fd40000000f00 */
[----:B------:R-:W-:Y:S05]  /*1520*/  @!P0 BRA `(.L_x_21) ;  /* 0x0000000000e48947 */ /* 0x000fea0003800000 */
[----:B------:R-:W-:Y:S01]  /*1530*/  MOV R5, RZ ;  /* 0x000000ff00057202 */ /* 0x000fe20000000f00 */
[----:B------:R-:W-:-:S06]  /*1540*/  UMOV UR5, URZ ;  /* 0x000000ff00057c82 */ /* 0x000fcc0008000000 */
.L_x_22:
[----:B------:R-:W-:Y:S01]  /*1550*/  ULEA UR11, UR5, UR13, 0x2 ;  /* 0x0000000d050b7291 */ /* 0x000fe2000f8e10ff */
[----:B0-----:R-:W-:Y:S01]  /*1560*/  HFMA2 R10, -RZ, RZ, 3.7421875, 0 ;  /* 0x437c0000ff0a7431 */ /* 0x001fe200000001ff */
[----:B------:R-:W-:Y:S01]  /*1570*/  MOV R19, 0x3bbb989d ;  /* 0x3bbb989d00137802 */ /* 0x000fe20000000f00 */
[----:B------:R-:W-:-:S04]  /*1580*/  UIADD3 UR5, UPT, UPT, UR5, 0x4, URZ ;  /* 0x0000000405057890 */ /* 0x000fc8000fffe0ff */
[----:B------:R-:W-:Y:S02]  /*1590*/  UISETP.NE.AND UP0, UPT, UR5, UR22, UPT ;  /* 0x000000160500728c */ /* 0x000fe4000bf05270 */
[----:B------:R-:W0:Y:S04]  /*15a0*/  LDS R8, [UR11] ;  /* 0x0000000bff087984 */ /* 0x000e280008000800 */
[----:B------:R-:W1:Y:S04]  /*15b0*/  LDS R14, [UR11+0x4] ;  /* 0x0000040bff0e7984 */ /* 0x000e680008000800 */
[----:B------:R-:W2:Y:S04]  /*15c0*/  LDS R16, [UR11+0x8] ;  /* 0x0000080bff107984 */ /* 0x000ea80008000800 */
[----:B------:R-:W3:Y:S01]  /*15d0*/  LDS R18, [UR11+0xc] ;  /* 0x00000c0bff127984 */ /* 0x000ee20008000800 */
[----:B0-----:R-:W-:-:S04]  /*15e0*/  FADD R12, R8, -R7 ;  /* 0x80000007080c7221 */ /* 0x001fc80000000000 */
[----:B------:R-:W-:Y:S01]  /*15f0*/  FFMA.SAT R9, R12, R19, 0.5 ;  /* 0x3f0000000c097423 */ /* 0x000fe20000002013 */
[----:B-1----:R-:W-:-:S03]  /*1600*/  FADD R15, R14, -R7 ;  /* 0x800000070e0f7221 */ /* 0x002fc60000000000 */
[-C--:B------:R-:W-:Y:S01]  /*1610*/  FFMA.RM R8, R9, R10.reuse, 12582913 ;  /* 0x4b40000109087423 */ /* 0x080fe2000000400a */
[-C--:B------:R-:W-:Y:S01]  /*1620*/  FFMA.SAT R9, R15, R19.reuse, 0.5 ;  /* 0x3f0000000f097423 */ /* 0x080fe20000002013 */
[--C-:B--2---:R-:W-:Y:S02]  /*1630*/  FADD R11, R16, -R7.reuse ;  /* 0x80000007100b7221 */ /* 0x104fe40000000000 */
[----:B------:R-:W-:Y:S01]  /*1640*/  FADD R13, R8, -12583039 ;  /* 0xcb40007f080d7421 */ /* 0x000fe20000000000 */
[----:B------:R-:W-:Y:S01]  /*1650*/  FFMA.RM R9, R9, R10, 12582913 ;  /* 0x4b40000109097423 */ /* 0x000fe2000000400a */
[----:B------:R-:W-:Y:S01]  /*1660*/  FFMA.SAT R17, R11, R19, 0.5 ;  /* 0x3f0000000b117423 */ /* 0x000fe20000002013 */
[----:B---3--:R-:W-:Y:S01]  /*1670*/  FADD R14, R18, -R7 ;  /* 0x80000007120e7221 */ /* 0x008fe20000000000 */
[----:B------:R-:W-:Y:S01]  /*1680*/  FFMA R13, R12, 1.4426950216293334961, -R13 ;  /* 0x3fb8aa3b0c0d7823 */ /* 0x000fe2000000080d */
[----:B------:R-:W-:Y:S01]  /*1690*/  FADD R16, R9, -12583039 ;  /* 0xcb40007f09107421 */ /* 0x000fe20000000000 */
[----:B------:R-:W-:-:S02]  /*16a0*/  SHF.L.U32 R8, R8, 0x17, RZ ;  /* 0x0000001708087819 */ /* 0x000fc400000006ff */
[----:B------:R-:W-:Y:S01]  /*16b0*/  FFMA R13, R12, 1.925963033500011079e-08, R13 ;  /* 0x32a570600c0d7823 */ /* 0x000fe2000000000d */
[-C--:B------:R-:W-:Y:S01]  /*16c0*/  FFMA.RM R12, R17, R10.reuse, 12582913 ;  /* 0x4b400001110c7423 */ /* 0x080fe2000000400a */
[----:B------:R-:W-:Y:S01]  /*16d0*/  FFMA.SAT R17, R14, R19, 0.5 ;  /* 0x3f0000000e117423 */ /* 0x000fe20000002013 */
[----:B------:R-:W-:Y:S01]  /*16e0*/  FFMA R16, R15, 1.4426950216293334961, -R16 ;  /* 0x3fb8aa3b0f107823 */ /* 0x000fe20000000810 */
[----:B------:R-:W-:Y:S01]  /*16f0*/  SHF.L.U32 R9, R9, 0x17, RZ ;  /* 0x0000001709097819 */ /* 0x000fe200000006ff */
[C---:B------:R-:W-:Y:S01]  /*1700*/  FADD R18, R12.reuse, -12583039 ;  /* 0xcb40007f0c127421 */ /* 0x040fe20000000000 */
[----:B------:R-:W-:Y:S01]  /*1710*/  FFMA.RM R17, R17, R10, 12582913 ;  /* 0x4b40000111117423 */ /* 0x000fe2000000400a */
[----:B------:R-:W-:Y:S01]  /*1720*/  FFMA R16, R15, 1.925963033500011079e-08, R16 ;  /* 0x32a570600f107823 */ /* 0x000fe20000000010 */
[----:B------:R-:W0:Y:S01]  /*1730*/  MUFU.EX2 R13, R13 ;  /* 0x0000000d000d7308 */ /* 0x000e220000000800 */
[----:B------:R-:W-:Y:S01]  /*1740*/  FFMA R18, R11, 1.4426950216293334961, -R18 ;  /* 0x3fb8aa3b0b127823 */ /* 0x000fe20000000812 */
[----:B------:R-:W-:Y:S01]  /*1750*/  FADD R15, R17, -12583039 ;  /* 0xcb40007f110f7421 */ /* 0x000fe20000000000 */
[----:B------:R-:W-:-:S02]  /*1760*/  SHF.L.U32 R12, R12, 0x17, RZ ;  /* 0x000000170c0c7819 */ /* 0x000fc400000006ff */
[----:B------:R-:W-:Y:S01]  /*1770*/  FFMA R18, R11, 1.925963033500011079e-08, R18 ;  /* 0x32a570600b127823 */ /* 0x000fe20000000012 */
[C---:B------:R-:W-:Y:S01]  /*1780*/  FFMA R15, R14.reuse, 1.4426950216293334961, -R15 ;  /* 0x3fb8aa3b0e0f7823 */ /* 0x040fe2000000080f */
[----:B------:R-:W-:Y:S01]  /*1790*/  SHF.L.U32 R17, R17, 0x17, RZ ;  /* 0x0000001711117819 */ /* 0x000fe200000006ff */
[----:B------:R-:W1:Y:S02]  /*17a0*/  MUFU.EX2 R16, R16 ;  /* 0x0000001000107308 */ /* 0x000e640000000800 */
[----:B------:R-:W-:-:S06]  /*17b0*/  FFMA R15, R14, 1.925963033500011079e-08, R15 ;  /* 0x32a570600e0f7823 */ /* 0x000fcc000000000f */
[----:B------:R-:W2:Y:S01]  /*17c0*/  MUFU.EX2 R11, R18 ;  /* 0x00000012000b7308 */ /* 0x000ea20000000800 */
[----:B0-----:R-:W-:-:S04]  /*17d0*/  FMUL R8, R8, R13 ;  /* 0x0000000d08087220 */ /* 0x001fc80000400000 */
[----:B------:R-:W-:Y:S01]  /*17e0*/  FADD R5, R8, R5 ;  /* 0x0000000508057221 */ /* 0x000fe20000000000 */
[----:B------:R0:W-:Y:S02]  /*17f0*/  STS [UR11], R8 ;  /* 0x00000008ff007988 */ /* 0x0001e4000800080b */
[----:B------:R-:W3:Y:S01]  /*1800*/  MUFU.EX2 R10, R15 ;  /* 0x0000000f000a7308 */ /* 0x000ee20000000800 */
[----:B-1----:R-:W-:-:S04]  /*1810*/  FMUL R16, R9, R16 ;  /* 0x0000001009107220 */ /* 0x002fc80000400000 */
[----:B------:R-:W-:Y:S01]  /*1820*/  FADD R5, R5, R16 ;  /* 0x0000001005057221 */ /* 0x000fe20000000000 */
[----:B------:R0:W-:Y:S01]  /*1830*/  STS [UR11+0x4], R16 ;  /* 0x00000410ff007988 */ /* 0x0001e2000800080b */
[----:B--2---:R-:W-:-:S04]  /*1840*/  FMUL R12, R12, R11 ;  /* 0x0000000b0c0c7220 */ /* 0x004fc80000400000 */
[----:B------:R-:W-:Y:S01]  /*1850*/  FADD R5, R5, R12 ;  /* 0x0000000c05057221 */ /* 0x000fe20000000000 */
[----:B------:R0:W-:Y:S01]  /*1860*/  STS [UR11+0x8], R12 ;  /* 0x0000080cff007988 */ /* 0x0001e2000800080b */
[----:B---3--:R-:W-:-:S04]  /*1870*/  FMUL R10, R17, R10 ;  /* 0x0000000a110a7220 */ /* 0x008fc80000400000 */
[----:B------:R-:W-:Y:S01]  /*1880*/  FADD R5, R5, R10 ;  /* 0x0000000a05057221 */ /* 0x000fe20000000000 */
[----:B------:R0:W-:Y:S01]  /*1890*/  STS [UR11+0xc], R10 ;  /* 0x00000c0aff007988 */ /* 0x0001e2000800080b */
[----:B------:R-:W-:Y:S05]  /*18a0*/  BRA.U UP0, `(.L_x_22) ;  /* 0xfffffffd00287547 */ /* 0x000fea000b83ffff */
[----:B0-----:R-:W-:-:S07]  /*18b0*/  MOV R8, UR22 ;  /* 0x0000001600087c02 */ /* 0x001fce0008000f00 */
.L_x_21:
[----:B------:R-:W-:Y:S05]  /*18c0*/  BSYNC.RECONVERGENT B1 ;  /* 0x0000000000017941 */ /* 0x000fea0003800200 */
.L_x_20:
[----:B------:R-:W-:-:S13]  /*18d0*/  ISETP.NE.AND P6, PT, RZ, UR21, PT ;  /* 0x00000015ff007c0c */ /* 0x000fda000bfc5270 */
[----:B------:R-:W-:Y:S05]  /*18e0*/  @!P6 BRA `(.L_x_23) ;  /* 0x0000000000bce947 */ /* 0x000fea0003800000 */
[----:B------:R-:W-:Y:S02]  /*18f0*/  UISETP.NE.AND UP1, UPT, UR21, 0x1, UPT ;  /* 0x000000011500788c */ /* 0x000fe4000bf25270 */
[----:B------:R-:W-:-:S07]  /*1900*/  UISETP.NE.AND UP0, UPT, UR23, URZ, UPT ;  /* 0x000000ff1700728c */ /* 0x000fce000bf05270 */
[----:B------:R-:W-:Y:S05]  /*1910*/  BRA.U !UP1, `(.L_x_24) ;  /* 0x0000000109707547 */ /* 0x000fea000b800000 */
[C---:B------:R-:W-:Y:S01]  /*1920*/  LEA R9, R8.reuse, UR13, 0x2 ;  /* 0x0000000d08097c11 */ /* 0x040fe2000f8e10ff */
[----:B------:R-:W-:Y:S01]  /*1930*/  HFMA2 R15, -RZ, RZ, 3.7421875, 0 ;  /* 0x437c0000ff0f7431 */ /* 0x000fe200000001ff */
[----:B------:R-:W-:Y:S02]  /*1940*/  MOV R13, 0x3bbb989d ;  /* 0x3bbb989d000d7802 */ /* 0x000fe40000000f00 */
[----:B------:R-:W-:Y:S01]  /*1950*/  IADD3 R8, PT, PT, R8, 0x2, RZ ;  /* 0x0000000208087810 */ /* 0x000fe20007ffe0ff */
[----:B------:R-:W0:Y:S04]  /*1960*/  LDS R12, [R9+0x4] ;  /* 0x00000400090c7984 */ /* 0x000e280000000800 */
[----:B------:R-:W1:Y:S01]  /*1970*/  LDS R10, [R9] ;  /* 0x00000000090a7984 */ /* 0x000e620000000800 */
[--C-:B0-----:R-:W-:Y:S01]  /*1980*/  FADD R12, R12, -R7.reuse ;  /* 0x800000070c0c7221 */ /* 0x101fe20000000000 */
[----:B-1----:R-:W-:-:S03]  /*1990*/  FADD R10, R10, -R7 ;  /* 0x800000070a0a7221 */ /* 0x002fc60000000000 */
[-C--:B------:R-:W-:Y:S01]  /*19a0*/  FFMA.SAT R14, R12, R13.reuse, 0.5 ;  /* 0x3f0000000c0e7423 */ /* 0x080fe2000000200d */
[----:B------:R-:W-:-:S03]  /*19b0*/  FFMA.SAT R11, R10, R13, 0.5 ;  /* 0x3f0000000a0b7423 */ /* 0x000fc6000000200d */
[-C--:B------:R-:W-:Y:S01]  /*19c0*/  FFMA.RM R14, R14, R15.reuse, 12582913 ;  /* 0x4b4000010e0e7423 */ /* 0x080fe2000000400f */
[----:B------:R-:W-:-:S03]  /*19d0*/  FFMA.RM R11, R11, R15, 12582913 ;  /* 0x4b4000010b0b7423 */ /* 0x000fc6000000400f */
[C---:B------:R-:W-:Y:S01]  /*19e0*/  FADD R15, R14.reuse, -12583039 ;  /* 0xcb40007f0e0f7421 */ /* 0x040fe20000000000 */
[----:B------:R-:W-:Y:S01]  /*19f0*/  SHF.L.U32 R14, R14, 0x17, RZ ;  /* 0x000000170e0e7819 */ /* 0x000fe200000006ff */
[C---:B------:R-:W-:Y:S02]  /*1a00*/  FADD R13, R11.reuse, -12583039 ;  /* 0xcb40007f0b0d7421 */ /* 0x040fe40000000000 */
[----:B------:R-:W-:Y:S01]  /*1a10*/  FFMA R15, R12, 1.4426950216293334961, -R15 ;  /* 0x3fb8aa3b0c0f7823 */ /* 0x000fe2000000080f */
[----:B------:R-:W-:Y:S01]  /*1a20*/  SHF.L.U32 R11, R11, 0x17, RZ ;  /* 0x000000170b0b7819 */ /* 0x000fe200000006ff */
[----:B------:R-:W-:Y:S02]  /*1a30*/  FFMA R13, R10, 1.4426950216293334961, -R13 ;  /* 0x3fb8aa3b0a0d7823 */ /* 0x000fe4000000080d */
[----:B------:R-:W-:Y:S02]  /*1a40*/  FFMA R15, R12, 1.925963033500011079e-08, R15 ;  /* 0x32a570600c0f7823 */ /* 0x000fe4000000000f */
[----:B------:R-:W-:-:S04]  /*1a50*/  FFMA R13, R10, 1.925963033500011079e-08, R13 ;  /* 0x32a570600a0d7823 */ /* 0x000fc8000000000d */
[----:B------:R-:W0:Y:S08]  /*1a60*/  MUFU.EX2 R15, R15 ;  /* 0x0000000f000f7308 */ /* 0x000e300000000800 */
[----:B------:R-:W1:Y:S01]  /*1a70*/  MUFU.EX2 R10, R13 ;  /* 0x0000000d000a7308 */ /* 0x000e620000000800 */
[----:B0-----:R-:W-:-:S05]  /*1a80*/  FMUL R14, R14, R15 ;  /* 0x0000000f0e0e7220 */ /* 0x001fca0000400000 */
[----:B------:R0:W-:Y:S01]  /*1a90*/  STS [R9+0x4], R14 ;  /* 0x0000040e09007388 */ /* 0x0001e20000000800 */
[----:B-1----:R-:W-:-:S04]  /*1aa0*/  FMUL R10, R11, R10 ;  /* 0x0000000a0b0a7220 */ /* 0x002fc80000400000 */
[----:B------:R-:W-:Y:S01]  /*1ab0*/  FADD R5, R5, R10 ;  /* 0x0000000a05057221 */ /* 0x000fe20000000000 */
[----:B------:R0:W-:Y:S03]  /*1ac0*/  STS [R9], R10 ;  /* 0x0000000a09007388 */ /* 0x0001e60000000800 */
[----:B------:R-:W-:-:S07]  /*1ad0*/  FADD R5, R5, R14 ;  /* 0x0000000e05057221 */ /* 0x000fce0000000000 */
.L_x_24:
[----:B------:R-:W-:Y:S05]  /*1ae0*/  BRA.U !UP0, `(.L_x_23) ;  /* 0x00000001083c7547 */ /* 0x000fea000b800000 */
[----:B------:R-:W-:Y:S01]  /*1af0*/  LEA R8, R8, UR13, 0x2 ;  /* 0x0000000d08087c11 */ /* 0x000fe2000f8e10ff */
[----:B------:R-:W-:Y:S01]  /*1b00*/  HFMA2 R12, -RZ, RZ, 3.7421875, 0 ;  /* 0x437c0000ff0c7431 */ /* 0x000fe200000001ff */
[----:B0-----:R-:W-:-:S03]  /*1b10*/  MOV R9, 0x3bbb989d ;  /* 0x3bbb989d00097802 */ /* 0x001fc60000000f00 */
[----:B------:R-:W0:Y:S02]  /*1b20*/  LDS R10, [R8] ;  /* 0x00000000080a7984 */ /* 0x000e240000000800 */
[----:B0-----:R-:W-:-:S04]  /*1b30*/  FADD R10, R10, -R7 ;  /* 0x800000070a0a7221 */ /* 0x001fc80000000000 */
[----:B------:R-:W-:-:S04]  /*1b40*/  FFMA.SAT R7, R10, R9, 0.5 ;  /* 0x3f0000000a077423 */ /* 0x000fc80000002009 */
[----:B------:R-:W-:-:S04]  /*1b50*/  FFMA.RM R7, R7, R12, 12582913 ;  /* 0x4b40000107077423 */ /* 0x000fc8000000400c */
[C---:B------:R-:W-:Y:S01]  /*1b60*/  FADD R9, R7.reuse, -12583039 ;  /* 0xcb40007f07097421 */ /* 0x040fe20000000000 */
[----:B------:R-:W-:-:S03]  /*1b70*/  SHF.L.U32 R7, R7, 0x17, RZ ;  /* 0x0000001707077819 */ /* 0x000fc600000006ff */
[----:B------:R-:W-:-:S04]  /*1b80*/  FFMA R9, R10, 1.4426950216293334961, -R9 ;  /* 0x3fb8aa3b0a097823 */ /* 0x000fc80000000809 */
[----:B------:R-:W-:-:S04]  /*1b90*/  FFMA R9, R10, 1.925963033500011079e-08, R9 ;  /* 0x32a570600a097823 */ /* 0x000fc80000000009 */
[----:B------:R-:W0:Y:S02]  /*1ba0*/  MUFU.EX2 R10, R9 ;  /* 0x00000009000a7308 */ /* 0x000e240000000800 */
[----:B0-----:R-:W-:-:S04]  /*1bb0*/  FMUL R7, R7, R10 ;  /* 0x0000000a07077220 */ /* 0x001fc80000400000 */
[----:B------:R-:W-:Y:S01]  /*1bc0*/  FADD R5, R5, R7 ;  /* 0x0000000705057221 */ /* 0x000fe20000000000 */
[----:B------:R1:W-:Y:S06]  /*1bd0*/  STS [R8], R7 ;  /* 0x0000000708007388 */ /* 0x0003ec0000000800 */
.L_x_23:
[----:B------:R-:W-:Y:S01]  /*1be0*/  ISETP.GE.U32.AND P0, PT, R4, 0x8, PT ;  /* 0x000000080400780c */ /* 0x000fe20003f06070 */
[----:B------:R-:W-:Y:S01]  /*1bf0*/  BSSY.RECONVERGENT B3, `(.L_x_25) ;  /* 0x000008a000037945 */ /* 0x000fe20003800200 */
[----:B-1----:R-:W-:-:S11]  /*1c00*/  MOV R7, RZ ;  /* 0x000000ff00077202 */ /* 0x002fd60000000f00 */
[----:B------:R-:W-:Y:S05]  /*1c10*/  @!P0 BRA `(.L_x_26) ;  /* 0x00000008001c8947 */ /* 0x000fea0003800000 */
[----:B------:R-:W-:-:S07]  /*1c20*/  MOV R7, RZ ;  /* 0x000000ff00077202 */ /* 0x000fce0000000f00 */
.L_x_43:
[C---:B-1----:R-:W-:Y:S01]  /*1c30*/  LEA R8, R7.reuse, UR13, 0x2 ;  /* 0x0000000d07087c11 */ /* 0x042fe2000f8e10ff */
[----:B0-----:R-:W0:Y:S01]  /*1c40*/  MUFU.RCP R10, R5 ;  /* 0x00000005000a7308 */ /* 0x001e220000001000 */
[----:B------:R-:W-:Y:S01]  /*1c50*/  IADD3 R7, PT, PT, R7, 0x8, RZ ;  /* 0x0000000807077810 */ /* 0x000fe20007ffe0ff */
[----:B------:R-:W-:Y:S01]  /*1c60*/  BSSY.RECONVERGENT B4, `(.L_x_27) ;  /* 0x000000e000047945 */ /* 0x000fe20003800200 */
[----:B------:R-:W-:Y:S01]  /*1c70*/  FSETP.NEU.AND P4, PT, R5, RZ, PT ;  /* 0x000000ff0500720b */ /* 0x000fe20003f8d000 */
[----:B------:R-:W1:Y:S01]  /*1c80*/  LDS R4, [R8] ;  /* 0x0000000008047984 */ /* 0x000e620000000800 */
[----:B------:R-:W-:Y:S01]  /*1c90*/  ISETP.NE.AND P5, PT, R7, UR10, PT ;  /* 0x0000000a07007c0c */ /* 0x000fe2000bfa5270 */
[----:B0-----:R-:W-:-:S04]  /*1ca0*/  FFMA R9, R10, -R5, 1 ;  /* 0x3f8000000a097423 */ /* 0x001fc80000000805 */
[----:B------:R-:W-:Y:S01]  /*1cb0*/  FFMA R9, R10, R9, R10 ;  /* 0x000000090a097223 */ /* 0x000fe2000000000a */
[----:B-1----:R-:W0:Y:S03]  /*1cc0*/  FCHK P0, R4, R5 ;  /* 0x0000000504007302 */ /* 0x002e260000000000 */
[----:B------:R-:W-:-:S04]  /*1cd0*/  FFMA R10, R4, R9, RZ ;  /* 0x00000009040a7223 */ /* 0x000fc800000000ff */
[----:B------:R-:W-:-:S04]  /*1ce0*/  FFMA R11, R10, -R5, R4 ;  /* 0x800000050a0b7223 */ /* 0x000fc80000000004 */
[----:B------:R-:W-:Y:S01]  /*1cf0*/  FFMA R9, R9, R11, R10 ;  /* 0x0000000b09097223 */ /* 0x000fe2000000000a */
[----:B0-----:R-:W-:Y:S06]  /*1d00*/  @!P0 BRA `(.L_x_28) ;  /* 0x00000000000c8947 */ /* 0x001fec0003800000 */
[----:B------:R-:W-:-:S07]  /*1d10*/  MOV R10, 0x1d30 ;  /* 0x00001d30000a7802 */ /* 0x000fce0000000f00 */
[----:B------:R-:W-:Y:S05]  /*1d20*/  CALL.REL.NOINC `($__internal_0_$__cuda_sm3x_div_rn_noftz_f32_slowpath) ;  /* 0x0000001800dc7944 */ /* 0x000fea0003c00000 */
[----:B------:R-:W-:-:S07]  /*1d30*/  MOV R9, R4 ;  /* 0x0000000400097202 */ /* 0x000fce0000000f00 */
.L_x_28:
[----:B------:R-:W-:Y:S05]  /*1d40*/  BSYNC.RECONVERGENT B4 ;  /* 0x0000000000047941 */ /* 0x000fea0003800200 */
.L_x_27:
[----:B------:R-:W0:Y:S01]  /*1d50*/  LDS R13, [R8+0x4] ;  /* 0x00000400080d7984 */ /* 0x000e220000000800 */
[----:B------:R-:W1:Y:S01]  /*1d60*/  MUFU.RCP R4, R5 ;  /* 0x0000000500047308 */ /* 0x000e620000001000 */
[----:B------:R-:W-:Y:S01]  /*1d70*/  FSEL R9, R9, RZ, P4 ;  /* 0x000000ff09097208 */ /* 0x000fe20002000000 */
[----:B------:R-:W-:Y:S04]  /*1d80*/  BSSY.RECONVERGENT B4, `(.L_x_29) ;  /* 0x000000c000047945 */ /* 0x000fe80003800200 */
[----:B------:R2:W-:Y:S01]  /*1d90*/  STS [R8], R9 ;  /* 0x0000000908007388 */ /* 0x0005e20000000800 */
[----:B-1----:R-:W-:-:S04]  /*1da0*/  FFMA R11, R4, -R5, 1 ;  /* 0x3f800000040b7423 */ /* 0x002fc80000000805 */
[----:B------:R-:W-:Y:S01]  /*1db0*/  FFMA R4, R4, R11, R4 ;  /* 0x0000000b04047223 */ /* 0x000fe20000000004 */
[----:B0-----:R-:W0:Y:S03]  /*1dc0*/  FCHK P0, R13, R5 ;  /* 0x000000050d007302 */ /* 0x001e260000000000 */
[----:B------:R-:W-:-:S04]  /*1dd0*/  FFMA R10, R4, R13, RZ ;  /* 0x0000000d040a7223 */ /* 0x000fc800000000ff */
[----:B------:R-:W-:-:S04]  /*1de0*/  FFMA R11, R10, -R5, R13 ;  /* 0x800000050a0b7223 */ /* 0x000fc8000000000d */
[----:B------:R-:W-:Y:S01]  /*1df0*/  FFMA R4, R4, R11, R10 ;  /* 0x0000000b04047223 */ /* 0x000fe2000000000a */
[----:B0-2---:R-:W-:Y:S06]  /*1e00*/  @!P0 BRA `(.L_x_30) ;  /* 0x00000000000c8947 */ /* 0x005fec0003800000 */
[----:B------:R-:W-:Y:S02]  /*1e10*/  MOV R4, R13 ;  /* 0x0000000d00047202 */ /* 0x000fe40000000f00 */
[----:B------:R-:W-:-:S07]  /*1e20*/  MOV R10, 0x1e40 ;  /* 0x00001e40000a7802 */ /* 0x000fce0000000f00 */
[----:B------:R-:W-:Y:S05]  /*1e30*/  CALL.REL.NOINC `($__internal_0_$__cuda_sm3x_div_rn_noftz_f32_slowpath) ;  /* 0x0000001800987944 */ /* 0x000fea0003c00000 */
.L_x_30:
[----:B------:R-:W-:Y:S05]  /*1e40*/  BSYNC.RECONVERGENT B4 ;  /* 0x0000000000047941 */ /* 0x000fea0003800200 */
.L_x_29:
[----:B------:R-:W0:Y:S01]  /*1e50*/  LDS R13, [R8+0x8] ;  /* 0x00000800080d7984 */ /* 0x000e220000000800 */
[----:B------:R-:W1:Y:S01]  /*1e60*/  MUFU.RCP R10, R5 ;  /* 0x00000005000a7308 */ /* 0x000e620000001000 */
[----:B------:R-:W-:Y:S01]  /*1e70*/  FSEL R9, R4, RZ, P4 ;  /* 0x000000ff04097208 */ /* 0x000fe20002000000 */
[----:B------:R-:W-:Y:S04]  /*1e80*/  BSSY.RECONVERGENT B4, `(.L_x_31) ;  /* 0x000000c000047945 */ /* 0x000fe80003800200 */
[----:B------:R2:W-:Y:S01]  /*1e90*/  STS [R8+0x4], R9 ;  /* 0x0000040908007388 */ /* 0x0005e20000000800 */
        /* <DEDUP_REMOVED lines=10> */
.L_x_32:
[----:B------:R-:W-:Y:S05]  /*1f40*/  BSYNC.RECONVERGENT B4 ;  /* 0x0000000000047941 */ /* 0x000fea0003800200 */
.L_x_31:
        /* <DEDUP_REMOVED lines=15> */
.L_x_34:
[----:B------:R-:W-:Y:S05]  /*2040*/  BSYNC.RECONVERGENT B4 ;  /* 0x0000000000047941 */ /* 0x000fea0003800200 */
.L_x_33:
        /* <DEDUP_REMOVED lines=15> */
.L_x_36:
[----:B------:R-:W-:Y:S05]  /*2140*/  BSYNC.RECONVERGENT B4 ;  /* 0x0000000000047941 */ /* 0x000fea0003800200 */
.L_x_35:
        /* <DEDUP_REMOVED lines=15> */
.L_x_38:
[----:B------:R-:W-:Y:S05]  /*2240*/  BSYNC.RECONVERGENT B4 ;  /* 0x0000000000047941 */ /* 0x000fea0003800200 */
.L_x_37:
        /* <DEDUP_REMOVED lines=15> */
.L_x_40:
[----:B------:R-:W-:Y:S05]  /*2340*/  BSYNC.RECONVERGENT B4 ;  /* 0x0000000000047941 */ /* 0x000fea0003800200 */
.L_x_39:
        /* <DEDUP_REMOVED lines=15> */
.L_x_42:
[----:B------:R-:W-:Y:S05]  /*2440*/  BSYNC.RECONVERGENT B4 ;  /* 0x0000000000047941 */ /* 0x000fea0003800200 */
.L_x_41:
[----:B------:R-:W-:-:S05]  /*2450*/  FSEL R9, R4, RZ, P4 ;  /* 0x000000ff04097208 */ /* 0x000fca0002000000 */
[----:B------:R1:W-:Y:S01]  /*2460*/  STS [R8+0x1c], R9 ;  /* 0x00001c0908007388 */ /* 0x0003e20000000800 */
[----:B------:R-:W-:Y:S05]  /*2470*/  @P5 BRA `(.L_x_43) ;  /* 0xfffffff400ec5947 */ /* 0x000fea000383ffff */
[----:B------:R-:W-:-:S07]  /*2480*/  MOV R7, UR10 ;  /* 0x0000000a00077c02 */ /* 0x000fce0008000f00 */
.L_x_26:
[----:B------:R-:W-:Y:S05]  /*2490*/  BSYNC.RECONVERGENT B3 ;  /* 0x0000000000037941 */ /* 0x000fea0003800200 */
.L_x_25:
[----:B------:R-:W-:-:S09]  /*24a0*/  UISETP.NE.AND UP0, UPT, UR20, URZ, UPT ;  /* 0x000000ff1400728c */ /* 0x000fd2000bf05270 */
[----:B------:R-:W-:Y:S05]  /*24b0*/  BRA.U !UP0, `(.L_x_13) ;  /* 0x0000000508fc7547 */ /* 0x000fea000b800000 */
[----:B------:R-:W-:-:S09]  /*24c0*/  UISETP.GE.U32.AND UP0, UPT, UR24, 0x3, UPT ;  /* 0x000000031800788c */ /* 0x000fd2000bf06070 */
[----:B------:R-:W-:Y:S05]  /*24d0*/  BRA.U !UP0, `(.L_x_44) ;  /* 0x00000005080c7547 */ /* 0x000fea000b800000 */
[----:B-1----:R-:W-:Y:S01]  /*24e0*/  LEA R8, R7, UR13, 0x2 ;  /* 0x0000000d07087c11 */ /* 0x002fe2000f8e10ff */
[----:B------:R-:W0:Y:S01]  /*24f0*/  MUFU.RCP R4, R5 ;  /* 0x0000000500047308 */ /* 0x000e220000001000 */
[----:B------:R-:W-:Y:S01]  /*2500*/  BSSY.RECONVERGENT B3, `(.L_x_45) ;  /* 0x000000d000037945 */ /* 0x000fe20003800200 */
[----:B------:R-:W-:Y:S02]  /*2510*/  FSETP.NEU.AND P4, PT, R5, RZ, PT ;  /* 0x000000ff0500720b */ /* 0x000fe40003f8d000 */
[----:B------:R-:W1:Y:S01]  /*2520*/  LDS R12, [R8] ;  /* 0x00000000080c7984 */ /* 0x000e620000000800 */
[----:B0-----:R-:W-:-:S04]  /*2530*/  FFMA R9, R4, -R5, 1 ;  /* 0x3f80000004097423 */ /* 0x001fc80000000805 */
[----:B------:R-:W-:Y:S01]  /*2540*/  FFMA R4, R4, R9, R4 ;  /* 0x0000000904047223 */ /* 0x000fe20000000004 */
[----:B-1----:R-:W0:Y:S03]  /*2550*/  FCHK P0, R12, R5 ;  /* 0x000000050c007302 */ /* 0x002e260000000000 */
[----:B------:R-:W-:-:S04]  /*2560*/  FFMA R9, R4, R12, RZ ;  /* 0x0000000c04097223 */ /* 0x000fc800000000ff */
[----:B------:R-:W-:-:S04]  /*2570*/  FFMA R10, R9, -R5, R12 ;  /* 0x80000005090a7223 */ /* 0x000fc8000000000c */
[----:B------:R-:W-:Y:S01]  /*2580*/  FFMA R4, R4, R10, R9 ;  /* 0x0000000a04047223 */ /* 0x000fe20000000009 */
[----:B0-----:R-:W-:Y:S06]  /*2590*/  @!P0 BRA `(.L_x_46) ;  /* 0x00000000000c8947 */ /* 0x001fec0003800000 */
[----:B------:R-:W-:Y:S02]  /*25a0*/  MOV R4, R12 ;  /* 0x0000000c00047202 */ /* 0x000fe40000000f00 */
[----:B------:R-:W-:-:S07]  /*25b0*/  MOV R10, 0x25d0 ;  /* 0x000025d0000a7802 */ /* 0x000fce0000000f00 */
[----:B------:R-:W-:Y:S05]  /*25c0*/  CALL.REL.NOINC `($__internal_0_$__cuda_sm3x_div_rn_noftz_f32_slowpath) ;  /* 0x0000001000b47944 */ /* 0x000fea0003c00000 */
.L_x_46:
[----:B------:R-:W-:Y:S05]  /*25d0*/  BSYNC.RECONVERGENT B3 ;  /* 0x0000000000037941 */ /* 0x000fea0003800200 */
.L_x_45:
        /* <DEDUP_REMOVED lines=15> */
.L_x_48:
[----:B------:R-:W-:Y:S05]  /*26d0*/  BSYNC.RECONVERGENT B3 ;  /* 0x0000000000037941 */ /* 0x000fea0003800200 */
.L_x_47:
        /* <DEDUP_REMOVED lines=15> */
.L_x_50:
[----:B------:R-:W-:Y:S05]  /*27d0*/  BSYNC.RECONVERGENT B3 ;  /* 0x0000000000037941 */ /* 0x000fea0003800200 */
.L_x_49:
        /* <DEDUP_REMOVED lines=15> */
.L_x_52:
[----:B------:R-:W-:Y:S05]  /*28d0*/  BSYNC.RECONVERGENT B3 ;  /* 0x0000000000037941 */ /* 0x000fea0003800200 */
.L_x_51:
[----:B------:R-:W-:Y:S02]  /*28e0*/  FSEL R9, R4, RZ, P4 ;  /* 0x000000ff04097208 */ /* 0x000fe40002000000 */
[----:B------:R-:W-:-:S03]  /*28f0*/  IADD3 R7, PT, PT, R7, 0x4, RZ ;  /* 0x0000000407077810 */ /* 0x000fc60007ffe0ff */
[----:B------:R2:W-:Y:S04]  /*2900*/  STS [R8+0xc], R9 ;  /* 0x00000c0908007388 */ /* 0x0005e80000000800 */
.L_x_44:
[----:B------:R-:W-:Y:S05]  /*2910*/  @!P6 BRA `(.L_x_13) ;  /* 0x0000000000e4e947 */ /* 0x000fea0003800000 */
[----:B------:R-:W-:-:S09]  /*2920*/  UISETP.NE.AND UP0, UPT, UR21, 0x1, UPT ;  /* 0x000000011500788c */ /* 0x000fd2000bf05270 */
[----:B------:R-:W-:Y:S05]  /*2930*/  BRA.U !UP0, `(.L_x_53) ;  /* 0x00000001088c7547 */ /* 0x000fea000b800000 */
[----:B-12---:R-:W-:Y:S01]  /*2940*/  LEA R8, R7, UR13, 0x2 ;  /* 0x0000000d07087c11 */ /* 0x006fe2000f8e10ff */
        /* <DEDUP_REMOVED lines=14> */
.L_x_55:
[----:B------:R-:W-:Y:S05]  /*2a30*/  BSYNC.RECONVERGENT B3 ;  /* 0x0000000000037941 */ /* 0x000fea0003800200 */
.L_x_54:
        /* <DEDUP_REMOVED lines=15> */
.L_x_57:
[----:B------:R-:W-:Y:S05]  /*2b30*/  BSYNC.RECONVERGENT B3 ;  /* 0x0000000000037941 */ /* 0x000fea0003800200 */
.L_x_56:
[----:B------:R-:W-:Y:S02]  /*2b40*/  FSEL R9, R4, RZ, P4 ;  /* 0x000000ff04097208 */ /* 0x000fe40002000000 */
[----:B------:R-:W-:-:S03]  /*2b50*/  IADD3 R7, PT, PT, R7, 0x2, RZ ;  /* 0x0000000207077810 */ /* 0x000fc60007ffe0ff */
[----:B------:R3:W-:Y:S04]  /*2b60*/  STS [R8+0x4], R9 ;  /* 0x0000040908007388 */ /* 0x0007e80000000800 */
.L_x_53:
[----:B------:R-:W-:-:S09]  /*2b70*/  UISETP.NE.AND UP0, UPT, UR23, URZ, UPT ;  /* 0x000000ff1700728c */ /* 0x000fd2000bf05270 */
[----:B------:R-:W-:Y:S05]  /*2b80*/  BRA.U !UP0, `(.L_x_13) ;  /* 0x0000000108487547 */ /* 0x000fea000b800000 */
[----:B------:R-:W-:Y:S01]  /*2b90*/  LEA R7, R7, UR13, 0x2 ;  /* 0x0000000d07077c11 */ /* 0x000fe2000f8e10ff */
[----:B------:R-:W0:Y:S01]  /*2ba0*/  MUFU.RCP R4, R5 ;  /* 0x0000000500047308 */ /* 0x000e220000001000 */
[----:B------:R-:W-:Y:S01]  /*2bb0*/  BSSY.RECONVERGENT B3, `(.L_x_58) ;  /* 0x000000d000037945 */ /* 0x000fe20003800200 */
[----:B------:R-:W-:Y:S02]  /*2bc0*/  FSETP.NEU.AND P4, PT, R5, RZ, PT ;  /* 0x000000ff0500720b */ /* 0x000fe40003f8d000 */
[----:B------:R-:W4:Y:S01]  /*2bd0*/  LDS R11, [R7] ;  /* 0x00000000070b7984 */ /* 0x000f220000000800 */
[----:B0123--:R-:W-:-:S04]  /*2be0*/  FFMA R9, R4, -R5, 1 ;  /* 0x3f80000004097423 */ /* 0x00ffc80000000805 */
[----:B------:R-:W-:Y:S01]  /*2bf0*/  FFMA R4, R4, R9, R4 ;  /* 0x0000000904047223 */ /* 0x000fe20000000004 */
[----:B----4-:R-:W0:Y:S03]  /*2c00*/  FCHK P0, R11, R5 ;  /* 0x000000050b007302 */ /* 0x010e260000000000 */
[----:B------:R-:W-:-:S04]  /*2c10*/  FFMA R8, R4, R11, RZ ;  /* 0x0000000b04087223 */ /* 0x000fc800000000ff */
[----:B------:R-:W-:-:S04]  /*2c20*/  FFMA R9, R8, -R5, R11 ;  /* 0x8000000508097223 */ /* 0x000fc8000000000b */
[----:B------:R-:W-:Y:S01]  /*2c30*/  FFMA R4, R4, R9, R8 ;  /* 0x0000000904047223 */ /* 0x000fe20000000008 */
[----:B0-----:R-:W-:Y:S06]  /*2c40*/  @!P0 BRA `(.L_x_59) ;  /* 0x00000000000c8947 */ /* 0x001fec0003800000 */
[----:B------:R-:W-:Y:S02]  /*2c50*/  MOV R4, R11 ;  /* 0x0000000b00047202 */ /* 0x000fe40000000f00 */
[----:B------:R-:W-:-:S07]  /*2c60*/  MOV R10, 0x2c80 ;  /* 0x00002c80000a7802 */ /* 0x000fce0000000f00 */
[----:B------:R-:W-:Y:S05]  /*2c70*/  CALL.REL.NOINC `($__internal_0_$__cuda_sm3x_div_rn_noftz_f32_slowpath) ;  /* 0x0000000c00087944 */ /* 0x000fea0003c00000 */
.L_x_59:
[----:B------:R-:W-:Y:S05]  /*2c80*/  BSYNC.RECONVERGENT B3 ;  /* 0x0000000000037941 */ /* 0x000fea0003800200 */
.L_x_58:
[----:B------:R-:W-:-:S05]  /*2c90*/  FSEL R4, R4, RZ, P4 ;  /* 0x000000ff04047208 */ /* 0x000fca0002000000 */
[----:B------:R4:W-:Y:S02]  /*2ca0*/  STS [R7], R4 ;  /* 0x0000000407007388 */ /* 0x0009e40000000800 */
.L_x_13:
[----:B------:R-:W-:Y:S05]  /*2cb0*/  BSYNC.RECONVERGENT B0 ;  /* 0x0000000000007941 */ /* 0x000fea0003800200 */
.L_x_12:
[----:B------:R-:W-:Y:S01]  /*2cc0*/  BAR.SYNC.DEFER_BLOCKING 0x0 ;  /* 0x0000000000007b1d */ /* 0x000fe20000010000 */
[----:B------:R-:W-:-:S05]  /*2cd0*/  ISETP.NE.AND P0, PT, R6, RZ, PT ;  /* 0x000000ff0600720c */ /* 0x000fca0003f05270 */
[----:B------:R-:W-:Y:S08]  /*2ce0*/  BSSY.RECONVERGENT B0, `(.L_x_60) ;  /* 0x00000b5000007945 */ /* 0x000ff00003800200 */
[----:B------:R-:W-:Y:S05]  /*2cf0*/  @P0 BRA `(.L_x_61) ;  /* 0x0000000800cc0947 */ /* 0x000fea0003800000 */
[----:B------:R-:W5:Y:S01]  /*2d00*/  LDCU UR11, c[0x0][0x3ac] ;  /* 0x00007580ff0b77ac */ /* 0x000f620008000800 */
[----:B------:R-:W-:Y:S01]  /*2d10*/  HFMA2 R22, -RZ, RZ, 0, 0 ;  /* 0x00000000ff167431 */ /* 0x000fe200000001ff */
[----:B------:R-:W-:Y:S01]  /*2d20*/  UMOV UR5, URZ ;  /* 0x000000ff00057c82 */ /* 0x000fe20008000000 */
[----:B-----5:R-:W-:-:S09]  /*2d30*/  UISETP.GE.U32.AND UP0, UPT, UR11, 0x10, UPT ;  /* 0x000000100b00788c */ /* 0x020fd2000bf06070 */
[----:B------:R-:W-:Y:S05]  /*2d40*/  BRA.U !UP0, `(.L_x_62) ;  /* 0x00000005082c7547 */ /* 0x000fea000b800000 */
[----:B------:R-:W-:Y:S01]  /*2d50*/  MOV R22, RZ ;  /* 0x000000ff00167202 */ /* 0x000fe20000000f00 */
[----:B------:R-:W-:-:S06]  /*2d60*/  UMOV UR5, URZ ;  /* 0x000000ff00057c82 */ /* 0x000fcc0008000000 */
.L_x_63:
[----:B------:R-:W0:Y:S01]  /*2d70*/  LDC R21, c[0x0][0x3b0] ;  /* 0x0000ec00ff157b82 */ /* 0x000e220000000800 */
[----:B------:R-:W-:-:S07]  /*2d80*/  UIMAD UR14, UR18, UR11, UR5 ;  /* 0x0000000b120e72a4 */ /* 0x000fce000f8e0205 */
[----:B----4-:R-:W4:Y:S01]  /*2d90*/  LDC.64 R4, c[0x0][0x390] ;  /* 0x0000e400ff047b82 */ /* 0x010f220000000a00 */
[----:B0-----:R-:W-:-:S04]  /*2da0*/  IMAD R7, R21, UR14, R3 ;  /* 0x0000000e15077c24 */ /* 0x001fc8000f8e0203 */
[----:B----4-:R-:W-:-:S05]  /*2db0*/  IMAD.WIDE R4, R7, 0x4, R4 ;  /* 0x0000000407047825 */ /* 0x010fca00078e0204 */
[----:B------:R0:W4:Y:S01]  /*2dc0*/  LDG.E R19, desc[UR16][R4.64] ;  /* 0x0000001004137981 */ /* 0x000122000c1e1900 */
[----:B------:R-:W-:-:S05]  /*2dd0*/  IMAD.WIDE R6, R21, 0x4, R4 ;  /* 0x0000000415067825 */ /* 0x000fca00078e0204 */
[----:B------:R5:W4:Y:S01]  /*2de0*/  LDG.E R23, desc[UR16][R6.64] ;  /* 0x0000001006177981 */ /* 0x000b22000c1e1900 */
[----:B------:R-:W-:-:S05]  /*2df0*/  IMAD.WIDE R14, R21, 0x4, R6 ;  /* 0x00000004150e7825 */ /* 0x000fca00078e0206 */
[----:B------:R5:W4:Y:S01]  /*2e00*/  LDG.E R18, desc[UR16][R14.64] ;  /* 0x000000100e127981 */ /* 0x000b22000c1e1900 */
[----:B------:R-:W-:-:S05]  /*2e10*/  IMAD.WIDE R16, R21, 0x4, R14 ;  /* 0x0000000415107825 */ /* 0x000fca00078e020e */
[----:B------:R5:W4:Y:S01]  /*2e20*/  LDG.E R24, desc[UR16][R16.64] ;  /* 0x0000001010187981 */ /* 0x000b22000c1e1900 */
[----:B------:R-:W-:-:S05]  /*2e30*/  IMAD.WIDE R30, R21, 0x4, R16 ;  /* 0x00000004151e7825 */ /* 0x000fca00078e0210 */
[----:B------:R-:W4:Y:S01]  /*2e40*/  LDG.E R25, desc[UR16][R30.64] ;  /* 0x000000101e197981 */ /* 0x000f22000c1e1900 */
[----:B------:R-:W-:-:S05]  /*2e50*/  IMAD.WIDE R26, R21, 0x4, R30 ;  /* 0x00000004151a7825 */ /* 0x000fca00078e021e */
[----:B------:R5:W4:Y:S01]  /*2e60*/  LDG.E R20, desc[UR16][R26.64] ;  /* 0x000000101a147981 */ /* 0x000b22000c1e1900 */
[----:B------:R-:W-:-:S05]  /*2e70*/  IMAD.WIDE R12, R21, 0x4, R26 ;  /* 0x00000004150c7825 */ /* 0x000fca00078e021a */
[----:B------:R5:W4:Y:S01]  /*2e80*/  LDG.E R28, desc[UR16][R12.64] ;  /* 0x000000100c1c7981 */ /* 0x000b22000c1e1900 */
[----:B-123--:R-:W-:-:S04]  /*2e90*/  IMAD.WIDE R8, R21, 0x4, R12 ;  /* 0x0000000415087825 */ /* 0x00efc800078e020c */
[C---:B------:R-:W-:Y:S02]  /*2ea0*/  IMAD.WIDE R10, R21.reuse, 0x4, R8 ;  /* 0x00000004150a7825 */ /* 0x040fe400078e0208 */
[----:B------:R-:W2:Y:S02]  /*2eb0*/  LDG.E R8, desc[UR16][R8.64] ;  /* 0x0000001008087981 */ /* 0x000ea4000c1e1900 */
[C---:B0-----:R-:W-:Y:S02]  /*2ec0*/  IMAD.WIDE R4, R21.reuse, 0x4, R10 ;  /* 0x0000000415047825 */ /* 0x041fe400078e020a */
[----:B------:R0:W3:Y:S02]  /*2ed0*/  LDG.E R29, desc[UR16][R10.64] ;  /* 0x000000100a1d7981 */ /* 0x0000e4000c1e1900 */
[C---:B-----5:R-:W-:Y:S02]  /*2ee0*/  IMAD.WIDE R6, R21.reuse, 0x4, R4 ;  /* 0x0000000415067825 */ /* 0x060fe400078e0204 */
[----:B------:R1:W5:Y:S02]  /*2ef0*/  LDG.E R4, desc[UR16][R4.64] ;  /* 0x0000001004047981 */ /* 0x000364000c1e1900 */
[----:B------:R-:W-:-:S02]  /*2f00*/  IMAD.WIDE R14, R21, 0x4, R6 ;  /* 0x00000004150e7825 */ /* 0x000fc400078e0206 */
[----:B------:R1:W5:Y:S02]  /*2f10*/  LDG.E R6, desc[UR16][R6.64] ;  /* 0x0000001006067981 */ /* 0x000364000c1e1900 */
[C---:B------:R-:W-:Y:S02]  /*2f20*/  IMAD.WIDE R16, R21.reuse, 0x4, R14 ;  /* 0x0000000415107825 */ /* 0x040fe400078e020e */
[----:B------:R1:W5:Y:S02]  /*2f30*/  LDG.E R14, desc[UR16][R14.64] ;  /* 0x000000100e0e7981 */ /* 0x000364000c1e1900 */
[C---:B------:R-:W-:Y:S02]  /*2f40*/  IMAD.WIDE R26, R21.reuse, 0x4, R16 ;  /* 0x00000004151a7825 */ /* 0x040fe400078e0210 */
[----:B------:R-:W5:Y:S02]  /*2f50*/  LDG.E R16, desc[UR16][R16.64] ;  /* 0x0000001010107981 */ /* 0x000f64000c1e1900 */
[----:B------:R-:W-:-:S02]  /*2f60*/  IMAD.WIDE R12, R21, 0x4, R26 ;  /* 0x00000004150c7825 */ /* 0x000fc400078e021a */
[----:B------:R-:W5:Y:S02]  /*2f70*/  LDG.E R26, desc[UR16][R26.64] ;  /* 0x000000101a1a7981 */ /* 0x000f64000c1e1900 */
[----:B0-----:R-:W-:Y:S02]  /*2f80*/  IMAD.WIDE R10, R21, 0x4, R12 ;  /* 0x00000004150a7825 */ /* 0x001fe400078e020c */
[----:B------:R0:W5:Y:S04]  /*2f90*/  LDG.E R9, desc[UR16][R12.64] ;  /* 0x000000100c097981 */ /* 0x000168000c1e1900 */
[----:B------:R0:W5:Y:S01]  /*2fa0*/  LDG.E R10, desc[UR16][R10.64] ;  /* 0x000000100a0a7981 */ /* 0x000162000c1e1900 */
[----:B------:R-:W-:-:S09]  /*2fb0*/  ULEA UR14, UR5, UR13, 0x2 ;  /* 0x0000000d050e7291 */ /* 0x000fd2000f8e10ff */
[----:B-1----:R-:W4:Y:S04]  /*2fc0*/  LDS R5, [UR14] ;  /* 0x0000000eff057984 */ /* 0x002f280008000800 */
[----:B------:R-:W1:Y:S04]  /*2fd0*/  LDS R7, [UR14+0x4] ;  /* 0x0000040eff077984 */ /* 0x000e680008000800 */
[----:B------:R-:W1:Y:S04]  /*2fe0*/  LDS R21, [UR14+0x8] ;  /* 0x0000080eff157984 */ /* 0x000e680008000800 */
[----:B------:R-:W1:Y:S04]  /*2ff0*/  LDS R15, [UR14+0xc] ;  /* 0x00000c0eff0f7984 */ /* 0x000e680008000800 */
[----:B0-----:R-:W-:Y:S04]  /*3000*/  LDS R13, [UR14+0x18] ;  /* 0x0000180eff0d7984 */ /* 0x001fe80008000800 */
[----:B------:R-:W-:Y:S04]  /*3010*/  LDS R12, [UR14+0x20] ;  /* 0x0000200eff0c7984 */ /* 0x000fe80008000800 */
[----:B------:R-:W-:Y:S04]  /*3020*/  LDS R11, [UR14+0x24] ;  /* 0x0000240eff0b7984 */ /* 0x000fe80008000800 */
[----:B------:R-:W-:Y:S01]  /*3030*/  LDS R17, [UR14+0x28] ;  /* 0x0000280eff117984 */ /* 0x000fe20008000800 */
[----:B------:R-:W-:-:S04]  /*3040*/  UIADD3 UR5, UPT, UPT, UR5, 0x10, URZ ;  /* 0x0000001005057890 */ /* 0x000fc8000fffe0ff */
[----:B------:R-:W-:Y:S01]  /*3050*/  UISETP.NE.AND UP0, UPT, UR5, UR9, UPT ;  /* 0x000000090500728c */ /* 0x000fe2000bf05270 */
[----:B----4-:R-:W-:Y:S02]  /*3060*/  FFMA R30, R5, R19, R22 ;  /* 0x00000013051e7223 */ /* 0x010fe40000000016 */
[----:B------:R-:W0:Y:S04]  /*3070*/  LDS R22, [UR14+0x10] ;  /* 0x0000100eff167984 */ /* 0x000e280008000800 */
[----:B------:R-:W4:Y:S01]  /*3080*/  LDS R5, [UR14+0x14] ;  /* 0x0000140eff057984 */ /* 0x000f220008000800 */
[----:B-1----:R-:W-:-:S03]  /*3090*/  FFMA R30, R7, R23, R30 ;  /* 0x00000017071e7223 */ /* 0x002fc6000000001e */
[----:B------:R-:W2:Y:S01]  /*30a0*/  LDS R7, [UR14+0x1c] ;  /* 0x00001c0eff077984 */ /* 0x000ea20008000800 */
[----:B------:R-:W-:-:S03]  /*30b0*/  FFMA R18, R21, R18, R30 ;  /* 0x0000001215127223 */ /* 0x000fc6000000001e */
[----:B------:R-:W-:Y:S01]  /*30c0*/  LDS R21, [UR14+0x30] ;  /* 0x0000300eff157984 */ /* 0x000fe20008000800 */
[----:B------:R-:W-:-:S03]  /*30d0*/  FFMA R19, R15, R24, R18 ;  /* 0x000000180f137223 */ /* 0x000fc60000000012 */
[----:B------:R-:W1:Y:S04]  /*30e0*/  LDS R15, [UR14+0x2c] ;  /* 0x00002c0eff0f7984 */ /* 0x000e680008000800 */
[----:B------:R-:W-:Y:S01]  /*30f0*/  LDS R18, [UR14+0x38] ;  /* 0x0000380eff127984 */ /* 0x000fe20008000800 */
[----:B0-----:R-:W-:-:S03]  /*3100*/  FFMA R22, R22, R25, R19 ;  /* 0x0000001916167223 */ /* 0x001fc60000000013 */
[----:B------:R-:W0:Y:S01]  /*3110*/  LDS R19, [UR14+0x34] ;  /* 0x0000340eff137984 */ /* 0x000e220008000800 */
[----:B----4-:R-:W-:-:S03]  /*3120*/  FFMA R20, R5, R20, R22 ;  /* 0x0000001405147223 */ /* 0x010fc60000000016 */
[----:B------:R-:W4:Y:S01]  /*3130*/  LDS R5, [UR14+0x3c] ;  /* 0x00003c0eff057984 */ /* 0x000f220008000800 */
[----:B------:R-:W-:-:S04]  /*3140*/  FFMA R20, R13, R28, R20 ;  /* 0x0000001c0d147223 */ /* 0x000fc80000000014 */
[----:B--2---:R-:W-:-:S04]  /*3150*/  FFMA R7, R7, R8, R20 ;  /* 0x0000000807077223 */ /* 0x004fc80000000014 */
[----:B---3--:R-:W-:-:S04]  /*3160*/  FFMA R12, R12, R29, R7 ;  /* 0x0000001d0c0c7223 */ /* 0x008fc80000000007 */
[----:B-----5:R-:W-:-:S04]  /*3170*/  FFMA R4, R11, R4, R12 ;  /* 0x000000040b047223 */ /* 0x020fc8000000000c */
[----:B------:R-:W-:-:S04]  /*3180*/  FFMA R4, R17, R6, R4 ;  /* 0x0000000611047223 */ /* 0x000fc80000000004 */
[----:B-1----:R-:W-:-:S04]  /*3190*/  FFMA R4, R15, R14, R4 ;  /* 0x0000000e0f047223 */ /* 0x002fc80000000004 */
[----:B------:R-:W-:-:S04]  /*31a0*/  FFMA R4, R21, R16, R4 ;  /* 0x0000001015047223 */ /* 0x000fc80000000004 */
[----:B0-----:R-:W-:-:S04]  /*31b0*/  FFMA R19, R19, R26, R4 ;  /* 0x0000001a13137223 */ /* 0x001fc80000000004 */
[----:B------:R-:W-:-:S04]  /*31c0*/  FFMA R18, R18, R9, R19 ;  /* 0x0000000912127223 */ /* 0x000fc80000000013 */
[----:B----4-:R-:W-:Y:S01]  /*31d0*/  FFMA R22, R5, R10, R18 ;  /* 0x0000000a05167223 */ /* 0x010fe20000000012 */
[----:B------:R-:W-:Y:S06]  /*31e0*/  BRA.U UP0, `(.L_x_63) ;  /* 0xfffffff900e07547 */ /* 0x000fec000b83ffff */
[----:B------:R-:W-:-:S05]  /*31f0*/  UMOV UR5, UR9 ;  /* 0x0000000900057c82 */ /* 0x000fca0008000000 */
.L_x_62:
[----:B------:R-:W-:-:S09]  /*3200*/  UISETP.NE.AND UP0, UPT, UR19, URZ, UPT ;  /* 0x000000ff1300728c */ /* 0x000fd2000bf05270 */
[----:B------:R-:W-:Y:S05]  /*3210*/  BRA.U !UP0, `(.L_x_64) ;  /* 0x0000000508687547 */ /* 0x000fea000b800000 */
[----:B------:R-:W-:Y:S02]  /*3220*/  UIADD3 UR14, UPT, UPT, UR19, -0x1, URZ ;  /* 0xffffffff130e7890 */ /* 0x000fe4000fffe0ff */
[----:B------:R-:W-:Y:S02]  /*3230*/  UISETP.NE.AND UP1, UPT, UR20, URZ, UPT ;  /* 0x000000ff1400728c */ /* 0x000fe4000bf25270 */
[----:B------:R-:W-:-:S09]  /*3240*/  UISETP.GE.U32.AND UP0, UPT, UR14, 0x7, UPT ;  /* 0x000000070e00788c */ /* 0x000fd2000bf06070 */
[----:B------:R-:W-:Y:S05]  /*3250*/  BRA.U !UP0, `(.L_x_65) ;  /* 0x0000000108987547 */ /* 0x000fea000b800000 */
[----:B------:R-:W5:Y:S01]  /*3260*/  LDC R27, c[0x0][0x3b0] ;  /* 0x0000ec00ff1b7b82 */ /* 0x000f620000000800 */
[----:B------:R-:W-:-:S07]  /*3270*/  UIMAD UR14, UR18, UR11, UR5 ;  /* 0x0000000b120e72a4 */ /* 0x000fce000f8e0205 */
[----:B0-----:R-:W0:Y:S01]  /*3280*/  LDC.64 R10, c[0x0][0x390] ;  /* 0x0000e400ff0a7b82 */ /* 0x001e220000000a00 */
[----:B-----5:R-:W-:-:S04]  /*3290*/  IMAD R5, R27, UR14, R3 ;  /* 0x0000000e1b057c24 */ /* 0x020fc8000f8e0203 */
[----:B0-----:R-:W-:-:S05]  /*32a0*/  IMAD.WIDE R10, R5, 0x4, R10 ;  /* 0x00000004050a7825 */ /* 0x001fca00078e020a */
[----:B------:R0:W5:Y:S01]  /*32b0*/  LDG.E R5, desc[UR16][R10.64] ;  /* 0x000000100a057981 */ /* 0x000162000c1e1900 */
[----:B------:R-:W-:-:S05]  /*32c0*/  IMAD.WIDE R12, R27, 0x4, R10 ;  /* 0x000000041b0c7825 */ /* 0x000fca00078e020a */
[----:B----4-:R4:W5:Y:S01]  /*32d0*/  LDG.E R4, desc[UR16][R12.64] ;  /* 0x000000100c047981 */ /* 0x010962000c1e1900 */
[----:B------:R-:W-:-:S05]  /*32e0*/  IMAD.WIDE R14, R27, 0x4, R12 ;  /* 0x000000041b0e7825 */ /* 0x000fca00078e020c */
[----:B------:R4:W5:Y:S01]  /*32f0*/  LDG.E R6, desc[UR16][R14.64] ;  /* 0x000000100e067981 */ /* 0x000962000c1e1900 */
[----:B------:R-:W-:-:S05]  /*3300*/  IMAD.WIDE R16, R27, 0x4, R14 ;  /* 0x000000041b107825 */ /* 0x000fca00078e020e */
[----:B------:R4:W5:Y:S01]  /*3310*/  LDG.E R7, desc[UR16][R16.64] ;  /* 0x0000001010077981 */ /* 0x000962000c1e1900 */
[----:B------:R-:W-:-:S05]  /*3320*/  IMAD.WIDE R18, R27, 0x4, R16 ;  /* 0x000000041b127825 */ /* 0x000fca00078e0210 */
[----:B-123--:R1:W2:Y:S01]  /*3330*/  LDG.E R8, desc[UR16][R18.64] ;  /* 0x0000001012087981 */ /* 0x00e2a2000c1e1900 */
[----:B------:R-:W-:-:S05]  /*3340*/  IMAD.WIDE R20, R27, 0x4, R18 ;  /* 0x000000041b147825 */ /* 0x000fca00078e0212 */
[----:B------:R-:W3:Y:S01]  /*3350*/  LDG.E R9, desc[UR16][R20.64] ;  /* 0x0000001014097981 */ /* 0x000ee2000c1e1900 */
[----:B------:R-:W-:-:S04]  /*3360*/  IMAD.WIDE R24, R27, 0x4, R20 ;  /* 0x000000041b187825 */ /* 0x000fc800078e0214 */
[----:B------:R-:W-:Y:S02]  /*3370*/  IMAD.WIDE R26, R27, 0x4, R24 ;  /* 0x000000041b1a7825 */ /* 0x000fe400078e0218 */
[----:B------:R-:W3:Y:S04]  /*3380*/  LDG.E R24, desc[UR16][R24.64] ;  /* 0x0000001018187981 */ /* 0x000ee8000c1e1900 */
[----:B------:R-:W3:Y:S01]  /*3390*/  LDG.E R26, desc[UR16][R26.64] ;  /* 0x000000101a1a7981 */ /* 0x000ee2000c1e1900 */
[----:B------:R-:W-:-:S09]  /*33a0*/  ULEA UR14, UR5, UR13, 0x2 ;  /* 0x0000000d050e7291 */ /* 0x000fd2000f8e10ff */
[----:B0-----:R-:W5:Y:S04]  /*33b0*/  LDS R11, [UR14] ;  /* 0x0000000eff0b7984 */ /* 0x001f680008000800 */
[----:B------:R-:W0:Y:S04]  /*33c0*/  LDS R10, [UR14+0x4] ;  /* 0x0000040eff0a7984 */ /* 0x000e280008000800 */
[----:B----4-:R-:W4:Y:S04]  /*33d0*/  LDS R12, [UR14+0x8] ;  /* 0x0000080eff0c7984 */ /* 0x010f280008000800 */
[----:B------:R-:W4:Y:S04]  /*33e0*/  LDS R13, [UR14+0xc] ;  /* 0x00000c0eff0d7984 */ /* 0x000f280008000800 */
[----:B------:R-:W2:Y:S04]  /*33f0*/  LDS R14, [UR14+0x10] ;  /* 0x0000100eff0e7984 */ /* 0x000ea80008000800 */
[----:B------:R-:W3:Y:S04]  /*3400*/  LDS R15, [UR14+0x14] ;  /* 0x0000140eff0f7984 */ /* 0x000ee80008000800 */
[----:B------:R-:W3:Y:S04]  /*3410*/  LDS R17, [UR14+0x18] ;  /* 0x0000180eff117984 */ /* 0x000ee80008000800 */
[----:B-1----:R-:W1:Y:S01]  /*3420*/  LDS R19, [UR14+0x1c] ;  /* 0x00001c0eff137984 */ /* 0x002e620008000800 */
[----:B------:R-:W-:Y:S01]  /*3430*/  UIADD3 UR5, UPT, UPT, UR5, 0x8, URZ ;  /* 0x0000000805057890 */ /* 0x000fe2000fffe0ff */
[----:B-----5:R-:W-:-:S04]  /*3440*/  FFMA R5, R11, R5, R22 ;  /* 0x000000050b057223 */ /* 0x020fc80000000016 */
[----:B0-----:R-:W-:-:S04]  /*3450*/  FFMA R5, R10, R4, R5 ;  /* 0x000000040a057223 */ /* 0x001fc80000000005 */
[----:B----4-:R-:W-:-:S04]  /*3460*/  FFMA R6, R12, R6, R5 ;  /* 0x000000060c067223 */ /* 0x010fc80000000005 */
[----:B------:R-:W-:-:S04]  /*3470*/  FFMA R7, R13, R7, R6 ;  /* 0x000000070d077223 */ /* 0x000fc80000000006 */
[----:B--2---:R-:W-:-:S04]  /*3480*/  FFMA R8, R14, R8, R7 ;  /* 0x000000080e087223 */ /* 0x004fc80000000007 */
[----:B---3--:R-:W-:-:S04]  /*3490*/  FFMA R8, R15, R9, R8 ;  /* 0x000000090f087223 */ /* 0x008fc80000000008 */
[----:B------:R-:W-:-:S04]  /*34a0*/  FFMA R8, R17, R24, R8 ;  /* 0x0000001811087223 */ /* 0x000fc80000000008 */
[----:B-1----:R-:W-:-:S07]  /*34b0*/  FFMA R22, R19, R26, R8 ;  /* 0x0000001a13167223 */ /* 0x002fce0000000008 */
.L_x_65:
[----:B------:R-:W-:Y:S05]  /*34c0*/  BRA.U !UP1, `(.L_x_64) ;  /* 0x0000000109bc7547 */ /* 0x000fea000b800000 */
[----:B------:R-:W-:Y:S02]  /*34d0*/  UISETP.GE.U32.AND UP0, UPT, UR24, 0x3, UPT ;  /* 0x000000031800788c */ /* 0x000fe4000bf06070 */
[----:B------:R-:W-:-:S07]  /*34e0*/  UISETP.NE.AND UP1, UPT, UR21, URZ, UPT ;  /* 0x000000ff1500728c */ /* 0x000fce000bf25270 */
[----:B------:R-:W-:Y:S05]  /*34f0*/  BRA.U !UP0, `(.L_x_66) ;  /* 0x0000000108587547 */ /* 0x000fea000b800000 */
[----:B------:R-:W0:Y:S01]  /*3500*/  LDC R11, c[0x0][0x3b0] ;  /* 0x0000ec00ff0b7b82 */ /* 0x000e220000000800 */
[----:B------:R-:W-:-:S07]  /*3510*/  UIMAD UR14, UR18, UR11, UR5 ;  /* 0x0000000b120e72a4 */ /* 0x000fce000f8e0205 */
[----:B----4-:R-:W4:Y:S01]  /*3520*/  LDC.64 R4, c[0x0][0x390] ;  /* 0x0000e400ff047b82 */ /* 0x010f220000000a00 */
[----:B0-----:R-:W-:-:S04]  /*3530*/  IMAD R7, R11, UR14, R3 ;  /* 0x0000000e0b077c24 */ /* 0x001fc8000f8e0203 */
[----:B----4-:R-:W-:-:S04]  /*3540*/  IMAD.WIDE R4, R7, 0x4, R4 ;  /* 0x0000000407047825 */ /* 0x010fc800078e0204 */
[C---:B------:R-:W-:Y:S02]  /*3550*/  IMAD.WIDE R6, R11.reuse, 0x4, R4 ;  /* 0x000000040b067825 */ /* 0x040fe400078e0204 */
[----:B------:R-:W4:Y:S02]  /*3560*/  LDG.E R4, desc[UR16][R4.64] ;  /* 0x0000001004047981 */ /* 0x000f24000c1e1900 */
[C---:B-123--:R-:W-:Y:S02]  /*3570*/  IMAD.WIDE R8, R11.reuse, 0x4, R6 ;  /* 0x000000040b087825 */ /* 0x04efe400078e0206 */
[----:B------:R-:W2:Y:S02]  /*3580*/  LDG.E R6, desc[UR16][R6.64] ;  /* 0x0000001006067981 */ /* 0x000ea4000c1e1900 */
[----:B------:R-:W-:Y:S02]  /*3590*/  IMAD.WIDE R10, R11, 0x4, R8 ;  /* 0x000000040b0a7825 */ /* 0x000fe400078e0208 */
[----:B------:R-:W3:Y:S04]  /*35a0*/  LDG.E R8, desc[UR16][R8.64] ;  /* 0x0000001008087981 */ /* 0x000ee8000c1e1900 */
[----:B------:R-:W5:Y:S01]  /*35b0*/  LDG.E R10, desc[UR16][R10.64] ;  /* 0x000000100a0a7981 */ /* 0x000f62000c1e1900 */
[----:B------:R-:W-:-:S02]  /*35c0*/  ULEA UR14, UR5, UR13, 0x2 ;  /* 0x0000000d050e7291 */ /* 0x000fc4000f8e10ff */
[----:B------:R-:W-:-:S07]  /*35d0*/  UIADD3 UR5, UPT, UPT, UR5, 0x4, URZ ;  /* 0x0000000405057890 */ /* 0x000fce000fffe0ff */
[----:B------:R-:W4:Y:S04]  /*35e0*/  LDS R13, [UR14] ;  /* 0x0000000eff0d7984 */ /* 0x000f280008000800 */
[----:B------:R-:W2:Y:S04]  /*35f0*/  LDS R15, [UR14+0x4] ;  /* 0x0000040eff0f7984 */ /* 0x000ea80008000800 */
[----:B------:R-:W3:Y:S04]  /*3600*/  LDS R17, [UR14+0x8] ;  /* 0x0000080eff117984 */ /* 0x000ee80008000800 */
[----:B------:R-:W5:Y:S01]  /*3610*/  LDS R19, [UR14+0xc] ;  /* 0x00000c0eff137984 */ /* 0x000f620008000800 */
[----:B----4-:R-:W-:-:S04]  /*3620*/  FFMA R4, R13, R4, R22 ;  /* 0x000000040d047223 */ /* 0x010fc80000000016 */
[----:B--2---:R-:W-:-:S04]  /*3630*/  FFMA R4, R15, R6, R4 ;  /* 0x000000060f047223 */ /* 0x004fc80000000004 */
[----:B---3--:R-:W-:-:S04]  /*3640*/  FFMA R4, R17, R8, R4 ;  /* 0x0000000811047223 */ /* 0x008fc80000000004 */
[----:B-----5:R-:W-:-:S07]  /*3650*/  FFMA R22, R19, R10, R4 ;  /* 0x0000000a13167223 */ /* 0x020fce0000000004 */
.L_x_66:
[----:B------:R-:W-:Y:S05]  /*3660*/  BRA.U !UP1, `(.L_x_64) ;  /* 0x0000000109547547 */ /* 0x000fea000b800000 */
[----:B0123--:R-:W0:Y:S01]  /*3670*/  LDC R9, c[0x0][0x3b0] ;  /* 0x0000ec00ff097b82 */ /* 0x00fe220000000800 */
[----:B------:R-:W-:-:S07]  /*3680*/  UIMAD UR14, UR18, UR11, UR5 ;  /* 0x0000000b120e72a4 */ /* 0x000fce000f8e0205 */
[----:B----4-:R-:W1:Y:S01]  /*3690*/  LDC.64 R4, c[0x0][0x390] ;  /* 0x0000e400ff047b82 */ /* 0x010e620000000a00 */
[----:B0-----:R-:W-:-:S04]  /*36a0*/  IMAD R7, R9, UR14, R3 ;  /* 0x0000000e09077c24 */ /* 0x001fc8000f8e0203 */
[----:B-1----:R-:W-:-:S05]  /*36b0*/  IMAD.WIDE R4, R7, 0x4, R4 ;  /* 0x0000000407047825 */ /* 0x002fca00078e0204 */
[----:B------:R-:W2:Y:S01]  /*36c0*/  LDG.E R6, desc[UR16][R4.64] ;  /* 0x0000001004067981 */ /* 0x000ea2000c1e1900 */
[----:B------:R-:W-:Y:S02]  /*36d0*/  ULEA UR5, UR5, UR13, 0x2 ;  /* 0x0000000d05057291 */ /* 0x000fe4000f8e10ff */
[----:B------:R-:W-:-:S07]  /*36e0*/  UISETP.NE.AND UP0, UPT, UR21, 0x1, UPT ;  /* 0x000000011500788c */ /* 0x000fce000bf05270 */
[----:B------:R-:W2:Y:S02]  /*36f0*/  LDS R7, [UR5] ;  /* 0x00000005ff077984 */ /* 0x000ea40008000800 */
[----:B--2---:R-:W-:Y:S01]  /*3700*/  FFMA R22, R7, R6, R22 ;  /* 0x0000000607167223 */ /* 0x004fe20000000016 */
[----:B------:R-:W-:Y:S06]  /*3710*/  BRA.U !UP0, `(.L_x_64) ;  /* 0x0000000108287547 */ /* 0x000fec000b800000 */
[----:B------:R-:W-:Y:S01]  /*3720*/  UISETP.NE.AND UP0, UPT, UR21, 0x2, UPT ;  /* 0x000000021500788c */ /* 0x000fe2000bf05270 */
[----:B------:R-:W-:-:S05]  /*3730*/  IMAD.WIDE R6, R9, 0x4, R4 ;  /* 0x0000000409067825 */ /* 0x000fca00078e0204 */
[----:B------:R-:W-:-:S13]  /*3740*/  PLOP3.LUT P0, PT, PT, PT, UP0, 0x80, 0x8 ;  /* 0x000000000008781c */ /* 0x000fda0003f0f008 */
[----:B------:R-:W-:Y:S01]  /*3750*/  @P0 IMAD.WIDE R4, R9, 0x4, R6 ;  /* 0x0000000409040825 */ /* 0x000fe200078e0206 */
[----:B------:R-:W-:Y:S04]  /*3760*/  @P0 LDS R11, [UR5+0x8] ;  /* 0x00000805ff0b0984 */ /* 0x000fe80008000800 */
[----:B------:R-:W2:Y:S04]  /*3770*/  LDG.E R6, desc[UR16][R6.64] ;  /* 0x0000001006067981 */ /* 0x000ea8000c1e1900 */
[----:B------:R-:W3:Y:S04]  /*3780*/  @P0 LDG.E R4, desc[UR16][R4.64] ;  /* 0x0000001004040981 */ /* 0x000ee8000c1e1900 */
[----:B------:R-:W2:Y:S02]  /*3790*/  LDS R9, [UR5+0x4] ;  /* 0x00000405ff097984 */ /* 0x000ea40008000800 */
[----:B--2---:R-:W-:-:S04]  /*37a0*/  FFMA R22, R9, R6, R22 ;  /* 0x0000000609167223 */ /* 0x004fc80000000016 */
[----:B---3--:R-:W-:-:S07]  /*37b0*/  @P0 FFMA R22, R11, R4, R22 ;  /* 0x000000040b160223 */ /* 0x008fce0000000016 */
.L_x_64:
[----:B------:R-:W5:Y:S01]  /*37c0*/  LDCU UR5, c[0x0][0x3b0] ;  /* 0x00007600ff0577ac */ /* 0x000f620008000800 */
[----:B----4-:R-:W4:Y:S01]  /*37d0*/  LDC.64 R4, c[0x0][0x398] ;  /* 0x0000e600ff047b82 */ /* 0x010f220000000a00 */
[----:B------:R-:W-:Y:S01]  /*37e0*/  UIMAD UR11, UR18, UR11, UR4 ;  /* 0x0000000b120b72a4 */ /* 0x000fe2000f8e0204 */
[----:B-----5:R-:W-:-:S05]  /*37f0*/  MOV R6, UR5 ;  /* 0x0000000500067c02 */ /* 0x020fca0008000f00 */
[----:B0-----:R-:W-:-:S04]  /*3800*/  IMAD R7, R6, UR11, R3 ;  /* 0x0000000b06077c24 */ /* 0x001fc8000f8e0203 */
[----:B----4-:R-:W-:-:S05]  /*3810*/  IMAD.WIDE R4, R7, 0x4, R4 ;  /* 0x0000000407047825 */ /* 0x010fca00078e0204 */
[----:B------:R0:W-:Y:S02]  /*3820*/  STG.E desc[UR16][R4.64], R22 ;  /* 0x0000001604007986 */ /* 0x0001e4000c101910 */
.L_x_61:
[----:B------:R-:W-:Y:S05]  /*3830*/  BSYNC.RECONVERGENT B0 ;  /* 0x0000000000007941 */ /* 0x000fea0003800200 */
.L_x_60:
[----:B------:R-:W5:Y:S01]  /*3840*/  LDCU UR5, c[0x0][0x3ac] ;  /* 0x00007580ff0577ac */ /* 0x000f620008000800 */
[----:B------:R-:W-:-:S04]  /*3850*/  UIADD3 UR4, UPT, UPT, UR4, 0x1, URZ ;  /* 0x0000000104047890 */ /* 0x000fc8000fffe0ff */
[----:B-----5:R-:W-:Y:S01]  /*3860*/  UISETP.NE.AND UP0, UPT, UR4, UR5, UPT ;  /* 0x000000050400728c */ /* 0x020fe2000bf05270 */
[----:B------:R-:W-:Y:S08]  /*3870*/  BAR.SYNC.DEFER_BLOCKING 0x0 ;  /* 0x0000000000007b1d */ /* 0x000ff00000010000 */
[----:B------:R-:W-:Y:S05]  /*3880*/  BRA.U UP0, `(.L_x_67) ;  /* 0xffffffc900f07547 */ /* 0x000fea000b83ffff */
[----:B------:R-:W-:Y:S05]  /*3890*/  EXIT ;  /* 0x000000000000794d */ /* 0x000fea0003800000 */
        .weak           $__internal_0_$__cuda_sm3x_div_rn_noftz_f32_slowpath
        .type           $__internal_0_$__cuda_sm3x_div_rn_noftz_f32_slowpath,@function
        .size           $__internal_0_$__cuda_sm3x_div_rn_noftz_f32_slowpath,(.L_x_281 - $__internal_0_$__cuda_sm3x_div_rn_noftz_f32_slowpath)
$__internal_0_$__cuda_sm3x_div_rn_noftz_f32_slowpath:
[----:B------:R-:W-:Y:S01]  /*38a0*/  SHF.R.U32.HI R9, RZ, 0x17, R5 ;  /* 0x00000017ff097819 */ /* 0x000fe20000011605 */
[----:B------:R-:W-:Y:S01]  /*38b0*/  BSSY.RECONVERGENT B1, `(.L_x_68) ;  /* 0x0000065000017945 */ /* 0x000fe20003800200 */
[----:B------:R-:W-:Y:S02]  /*38c0*/  SHF.R.U32.HI R11, RZ, 0x17, R4 ;  /* 0x00000017ff0b7819 */ /* 0x000fe40000011604 */
[----:B------:R-:W-:Y:S02]  /*38d0*/  LOP3.LUT R9, R9, 0xff, RZ, 0xc0, !PT ;  /* 0x000000ff09097812 */ /* 0x000fe400078ec0ff */
[----:B------:R-:W-:Y:S02]  /*38e0*/  LOP3.LUT R14, R11, 0xff, RZ, 0xc0, !PT ;  /* 0x000000ff0b0e7812 */ /* 0x000fe400078ec0ff */
[----:B------:R-:W-:Y:S02]  /*38f0*/  IADD3 R12, PT, PT, R9, -0x1, RZ ;  /* 0xffffffff090c7810 */ /* 0x000fe40007ffe0ff */
[----:B------:R-:W-:-:S02]  /*3900*/  IADD3 R11, PT, PT, R14, -0x1, RZ ;  /* 0xffffffff0e0b7810 */ /* 0x000fc40007ffe0ff */
[----:B------:R-:W-:Y:S02]  /*3910*/  ISETP.GT.U32.AND P0, PT, R12, 0xfd, PT ;  /* 0x000000fd0c00780c */ /* 0x000fe40003f04070 */
[----:B------:R-:W-:Y:S02]  /*3920*/  MOV R13, R5 ;  /* 0x00000005000d7202 */ /* 0x000fe40000000f00 */
[----:B------:R-:W-:-:S13]  /*3930*/  ISETP.GT.U32.OR P0, PT, R11, 0xfd, P0 ;  /* 0x000000fd0b00780c */ /* 0x000fda0000704470 */
[----:B------:R-:W-:Y:S01]  /*3940*/  @!P0 MOV R11, RZ ;  /* 0x000000ff000b8202 */ /* 0x000fe20000000f00 */
[----:B------:R-:W-:Y:S06]  /*3950*/  @!P0 BRA `(.L_x_69) ;  /* 0x0000000000648947 */ /* 0x000fec0003800000 */
[----:B------:R-:W-:Y:S02]  /*3960*/  FSETP.GTU.FTZ.AND P0, PT, |R4|, +INF , PT ;  /* 0x7f8000000400780b */ /* 0x000fe40003f1c200 */
[----:B------:R-:W-:-:S04]  /*3970*/  FSETP.GTU.FTZ.AND P1, PT, |R5|, +INF , PT ;  /* 0x7f8000000500780b */ /* 0x000fc80003f3c200 */
[----:B------:R-:W-:-:S13]  /*3980*/  PLOP3.LUT P0, PT, P0, P1, PT, 0xf8, 0x8f ;  /* 0x00000000008f781c */ /* 0x000fda0000703f70 */
[----:B------:R-:W-:Y:S05]  /*3990*/  @P0 BRA `(.L_x_70) ;  /* 0x0000000400540947 */ /* 0x000fea0003800000 */
[----:B------:R-:W-:-:S13]  /*39a0*/  LOP3.LUT P0, RZ, R13, 0x7fffffff, R4, 0xc8, !PT ;  /* 0x7fffffff0dff7812 */ /* 0x000fda000780c804 */
[----:B------:R-:W-:Y:S05]  /*39b0*/  @!P0 BRA `(.L_x_71) ;  /* 0x0000000400448947 */ /* 0x000fea0003800000 */
[C---:B------:R-:W-:Y:S02]  /*39c0*/  FSETP.NEU.FTZ.AND P2, PT, |R4|.reuse, +INF , PT ;  /* 0x7f8000000400780b */ /* 0x040fe40003f5d200 */
[----:B------:R-:W-:Y:S02]  /*39d0*/  FSETP.NEU.FTZ.AND P0, PT, |R5|, +INF , PT ;  /* 0x7f8000000500780b */ /* 0x000fe40003f1d200 */
[----:B------:R-:W-:-:S11]  /*39e0*/  FSETP.NEU.FTZ.AND P1, PT, |R4|, +INF , PT ;  /* 0x7f8000000400780b */ /* 0x000fd60003f3d200 */
[----:B------:R-:W-:Y:S05]  /*39f0*/  @!P0 BRA !P2, `(.L_x_71) ;  /* 0x0000000400348947 */ /* 0x000fea0005000000 */
[----:B------:R-:W-:-:S04]  /*3a00*/  LOP3.LUT P2, RZ, R4, 0x7fffffff, RZ, 0xc0, !PT ;  /* 0x7fffffff04ff7812 */ /* 0x000fc8000784c0ff */
[----:B------:R-:W-:-:S13]  /*3a10*/  PLOP3.LUT P2, PT, P0, P2, PT, 0x2f, 0xf2 ;  /* 0x0000000000f2781c */ /* 0x000fda0000744577 */
[----:B------:R-:W-:Y:S05]  /*3a20*/  @P2 BRA `(.L_x_72) ;  /* 0x0000000400202947 */ /* 0x000fea0003800000 */
[----:B------:R-:W-:-:S04]  /*3a30*/  LOP3.LUT P0, RZ, R13, 0x7fffffff, RZ, 0xc0, !PT ;  /* 0x7fffffff0dff7812 */ /* 0x000fc8000780c0ff */
[----:B------:R-:W-:-:S13]  /*3a40*/  PLOP3.LUT P0, PT, P1, P0, PT, 0x2f, 0xf2 ;  /* 0x0000000000f2781c */ /* 0x000fda0000f00577 */
[----:B------:R-:W-:Y:S05]  /*3a50*/  @P0 BRA `(.L_x_73) ;  /* 0x0000000400080947 */ /* 0x000fea0003800000 */
[----:B------:R-:W-:-:S04]  /*3a60*/  IADD3 R11, PT, PT, R14, -0x1, RZ ;  /* 0xffffffff0e0b7810 */ /* 0x000fc80007ffe0ff */
[----:B------:R-:W-:Y:S02]  /*3a70*/  ISETP.GE.AND P0, PT, R11, RZ, PT ;  /* 0x000000ff0b00720c */ /* 0x000fe40003f06270 */
[----:B------:R-:W-:-:S04]  /*3a80*/  IADD3 R11, PT, PT, R9, -0x1, RZ ;  /* 0xffffffff090b7810 */ /* 0x000fc80007ffe0ff */
[----:B------:R-:W-:-:S07]  /*3a90*/  ISETP.GE.AND P1, PT, R11, RZ, PT ;  /* 0x000000ff0b00720c */ /* 0x000fce0003f26270 */
[----:B------:R-:W-:Y:S01]  /*3aa0*/  @P0 MOV R11, RZ ;  /* 0x000000ff000b0202 */ /* 0x000fe20000000f00 */
[----:B------:R-:W-:Y:S01]  /*3ab0*/  @!P0 FFMA R4, R4, 1.84467440737095516160e+19, RZ ;  /* 0x5f80000004048823 */ /* 0x000fe200000000ff */
[----:B------:R-:W-:-:S04]  /*3ac0*/  @!P0 MOV R11, 0xffffffc0 ;  /* 0xffffffc0000b8802 */ /* 0x000fc80000000f00 */
[----:B------:R-:W-:Y:S01]  /*3ad0*/  @!P1 FFMA R13, R5, 1.84467440737095516160e+19, RZ ;  /* 0x5f800000050d9823 */ /* 0x000fe200000000ff */
[----:B------:R-:W-:-:S07]  /*3ae0*/  @!P1 IADD3 R11, PT, PT, R11, 0x40, RZ ;  /* 0x000000400b0b9810 */ /* 0x000fce0007ffe0ff */
.L_x_69:
[----:B------:R-:W-:Y:S01]  /*3af0*/  LEA R12, R9, 0xc0800000, 0x17 ;  /* 0xc0800000090c7811 */ /* 0x000fe200078eb8ff */
[----:B------:R-:W-:Y:S01]  /*3b00*/  BSSY.RECONVERGENT B2, `(.L_x_74) ;  /* 0x0000036000027945 */ /* 0x000fe20003800200 */
[----:B------:R-:W-:Y:S02]  /*3b10*/  IADD3 R14, PT, PT, R14, -0x7f, RZ ;  /* 0xffffff810e0e7810 */ /* 0x000fe40007ffe0ff */
[----:B------:R-:W-:-:S03]  /*3b20*/  IADD3 R15, PT, PT, -R12, R13, RZ ;  /* 0x0000000d0c0f7210 */ /* 0x000fc60007ffe1ff */
[C---:B------:R-:W-:Y:S01]  /*3b30*/  IMAD R4, R14.reuse, -0x800000, R4 ;  /* 0xff8000000e047824 */ /* 0x040fe200078e0204 */
[----:B------:R-:W0:Y:S01]  /*3b40*/  MUFU.RCP R13, R15 ;  /* 0x0000000f000d7308 */ /* 0x000e220000001000 */
[----:B------:R-:W-:Y:S01]  /*3b50*/  FADD.FTZ R17, -R15, -RZ ;  /* 0x800000ff0f117221 */ /* 0x000fe20000010100 */
[----:B------:R-:W-:-:S04]  /*3b60*/  IADD3 R14, PT, PT, R14, 0x7f, -R9 ;  /* 0x0000007f0e0e7810 */ /* 0x000fc80007ffe809 */
[----:B------:R-:W-:Y:S01]  /*3b70*/  IADD3 R14, PT, PT, R14, R11, RZ ;  /* 0x0000000b0e0e7210 */ /* 0x000fe20007ffe0ff */
[----:B0-----:R-:W-:-:S04]  /*3b80*/  FFMA R12, R13, R17, 1 ;  /* 0x3f8000000d0c7423 */ /* 0x001fc80000000011 */
[----:B------:R-:W-:-:S04]  /*3b90*/  FFMA R13, R13, R12, R13 ;  /* 0x0000000c0d0d7223 */ /* 0x000fc8000000000d */
[----:B------:R-:W-:-:S04]  /*3ba0*/  FFMA R12, R4, R13, RZ ;  /* 0x0000000d040c7223 */ /* 0x000fc800000000ff */
[----:B------:R-:W-:-:S04]  /*3bb0*/  FFMA R16, R17, R12, R4 ;  /* 0x0000000c11107223 */ /* 0x000fc80000000004 */
[----:B------:R-:W-:-:S04]  /*3bc0*/  FFMA R12, R13, R16, R12 ;  /* 0x000000100d0c7223 */ /* 0x000fc8000000000c */
[----:B------:R-:W-:-:S04]  /*3bd0*/  FFMA R17, R17, R12, R4 ;  /* 0x0000000c11117223 */ /* 0x000fc80000000004 */
[----:B------:R-:W-:-:S05]  /*3be0*/  FFMA R4, R13, R17, R12 ;  /* 0x000000110d047223 */ /* 0x000fca000000000c */
[----:B------:R-:W-:-:S04]  /*3bf0*/  SHF.R.U32.HI R9, RZ, 0x17, R4 ;  /* 0x00000017ff097819 */ /* 0x000fc80000011604 */
[----:B------:R-:W-:-:S04]  /*3c00*/  LOP3.LUT R9, R9, 0xff, RZ, 0xc0, !PT ;  /* 0x000000ff09097812 */ /* 0x000fc800078ec0ff */
[----:B------:R-:W-:-:S04]  /*3c10*/  IADD3 R15, PT, PT, R9, R14, RZ ;  /* 0x0000000e090f7210 */ /* 0x000fc80007ffe0ff */
[----:B------:R-:W-:-:S04]  /*3c20*/  IADD3 R9, PT, PT, R15, -0x1, RZ ;  /* 0xffffffff0f097810 */ /* 0x000fc80007ffe0ff */
[----:B------:R-:W-:-:S13]  /*3c30*/  ISETP.GE.U32.AND P0, PT, R9, 0xfe, PT ;  /* 0x000000fe0900780c */ /* 0x000fda0003f06070 */
[----:B------:R-:W-:Y:S05]  /*3c40*/  @!P0 BRA `(.L_x_75) ;  /* 0x0000000000808947 */ /* 0x000fea0003800000 */
[----:B------:R-:W-:-:S13]  /*3c50*/  ISETP.GT.AND P0, PT, R15, 0xfe, PT ;  /* 0x000000fe0f00780c */ /* 0x000fda0003f04270 */
[----:B------:R-:W-:Y:S05]  /*3c60*/  @P0 BRA `(.L_x_76) ;  /* 0x00000000006c0947 */ /* 0x000fea0003800000 */
[----:B------:R-:W-:-:S13]  /*3c70*/  ISETP.GE.AND P0, PT, R15, 0x1, PT ;  /* 0x000000010f00780c */ /* 0x000fda0003f06270 */
[----:B------:R-:W-:Y:S05]  /*3c80*/  @P0 BRA `(.L_x_77) ;  /* 0x0000000000740947 */ /* 0x000fea0003800000 */
[----:B------:R-:W-:Y:S02]  /*3c90*/  ISETP.GE.AND P0, PT, R15, -0x18, PT ;  /* 0xffffffe80f00780c */ /* 0x000fe40003f06270 */
[----:B------:R-:W-:-:S11]  /*3ca0*/  LOP3.LUT R4, R4, 0x80000000, RZ, 0xc0, !PT ;  /* 0x8000000004047812 */ /* 0x000fd600078ec0ff */
[----:B------:R-:W-:Y:S05]  /*3cb0*/  @!P0 BRA `(.L_x_77) ;  /* 0x0000000000688947 */ /* 0x000fea0003800000 */
[-CC-:B------:R-:W-:Y:S01]  /*3cc0*/  FFMA.RZ R9, R13, R17.reuse, R12.reuse ;  /* 0x000000110d097223 */ /* 0x180fe2000000c00c */
[C---:B------:R-:W-:Y:S02]  /*3cd0*/  IADD3 R14, PT, PT, R15.reuse, 0x20, RZ ;  /* 0x000000200f0e7810 */ /* 0x040fe40007ffe0ff */
[----:B------:R-:W-:Y:S02]  /*3ce0*/  ISETP.NE.AND P0, PT, R15, RZ, PT ;  /* 0x000000ff0f00720c */ /* 0x000fe40003f05270 */
[----:B------:R-:W-:Y:S01]  /*3cf0*/  LOP3.LUT R11, R9, 0x7fffff, RZ, 0xc0, !PT ;  /* 0x007fffff090b7812 */ /* 0x000fe200078ec0ff */
[CCC-:B------:R-:W-:Y:S01]  /*3d00*/  FFMA.RP R9, R13.reuse, R17.reuse, R12.reuse ;  /* 0x000000110d097223 */ /* 0x1c0fe2000000800c */
[----:B------:R-:W-:Y:S01]  /*3d10*/  FFMA.RM R12, R13, R17, R12 ;  /* 0x000000110d0c7223 */ /* 0x000fe2000000400c */
[----:B------:R-:W-:Y:S02]  /*3d20*/  ISETP.NE.AND P1, PT, R15, RZ, PT ;  /* 0x000000ff0f00720c */ /* 0x000fe40003f25270 */
[----:B------:R-:W-:-:S02]  /*3d30*/  LOP3.LUT R11, R11, 0x800000, RZ, 0xfc, !PT ;  /* 0x008000000b0b7812 */ /* 0x000fc400078efcff */
[----:B------:R-:W-:Y:S02]  /*3d40*/  IADD3 R13, PT, PT, -R15, RZ, RZ ;  /* 0x000000ff0f0d7210 */ /* 0x000fe40007ffe1ff */
[----:B------:R-:W-:Y:S02]  /*3d50*/  SHF.L.U32 R14, R11, R14, RZ ;  /* 0x0000000e0b0e7219 */ /* 0x000fe400000006ff */
[----:B------:R-:W-:Y:S02]  /*3d60*/  FSETP.NEU.FTZ.AND P2, PT, R9, R12, PT ;  /* 0x0000000c0900720b */ /* 0x000fe40003f5d000 */
[----:B------:R-:W-:Y:S02]  /*3d70*/  SEL R12, R13, RZ, P0 ;  /* 0x000000ff0d0c7207 */ /* 0x000fe40000000000 */
[----:B------:R-:W-:Y:S02]  /*3d80*/  ISETP.NE.AND P1, PT, R14, RZ, P1 ;  /* 0x000000ff0e00720c */ /* 0x000fe40000f25270 */
[----:B------:R-:W-:-:S02]  /*3d90*/  SHF.R.U32.HI R12, RZ, R12, R11 ;  /* 0x0000000cff0c7219 */ /* 0x000fc4000001160b */
[----:B------:R-:W-:Y:S02]  /*3da0*/  PLOP3.LUT P1, PT, P2, P1, PT, 0xf8, 0x8f ;  /* 0x00000000008f781c */ /* 0x000fe40001723f70 */
[----:B------:R-:W-:Y:S02]  /*3db0*/  SHF.R.U32.HI R14, RZ, 0x1, R12 ;  /* 0x00000001ff0e7819 */ /* 0x000fe4000001160c */
[----:B------:R-:W-:-:S04]  /*3dc0*/  SEL R9, RZ, 0x1, !P1 ;  /* 0x00000001ff097807 */ /* 0x000fc80004800000 */
[----:B------:R-:W-:-:S04]  /*3dd0*/  LOP3.LUT R9, R9, 0x1, R14, 0xf8, !PT ;  /* 0x0000000109097812 */ /* 0x000fc800078ef80e */
[----:B------:R-:W-:-:S04]  /*3de0*/  LOP3.LUT R9, R9, R12, RZ, 0xc0, !PT ;  /* 0x0000000c09097212 */ /* 0x000fc800078ec0ff */
[----:B------:R-:W-:-:S04]  /*3df0*/  IADD3 R9, PT, PT, R14, R9, RZ ;  /* 0x000000090e097210 */ /* 0x000fc80007ffe0ff */
[----:B------:R-:W-:Y:S01]  /*3e00*/  LOP3.LUT R4, R9, R4, RZ, 0xfc, !PT ;  /* 0x0000000409047212 */ /* 0x000fe200078efcff */
[----:B------:R-:W-:Y:S06]  /*3e10*/  BRA `(.L_x_77) ;  /* 0x0000000000107947 */ /* 0x000fec0003800000 */
.L_x_76:
[----:B------:R-:W-:-:S04]  /*3e20*/  LOP3.LUT R4, R4, 0x80000000, RZ, 0xc0, !PT ;  /* 0x8000000004047812 */ /* 0x000fc800078ec0ff */
[----:B------:R-:W-:Y:S01]  /*3e30*/  LOP3.LUT R4, R4, 0x7f800000, RZ, 0xfc, !PT ;  /* 0x7f80000004047812 */ /* 0x000fe200078efcff */
[----:B------:R-:W-:Y:S06]  /*3e40*/  BRA `(.L_x_77) ;  /* 0x0000000000047947 */ /* 0x000fec0003800000 */
.L_x_75:
[----:B------:R-:W-:-:S07]  /*3e50*/  LEA R4, R14, R4, 0x17 ;  /* 0x000000040e047211 */ /* 0x000fce00078eb8ff */
.L_x_77:
[----:B------:R-:W-:Y:S05]  /*3e60*/  BSYNC.RECONVERGENT B2 ;  /* 0x0000000000027941 */ /* 0x000fea0003800200 */
.L_x_74:
[----:B------:R-:W-:Y:S05]  /*3e70*/  BRA `(.L_x_78) ;  /* 0x0000000000207947 */ /* 0x000fea0003800000 */
.L_x_73:
[----:B------:R-:W-:-:S04]  /*3e80*/  LOP3.LUT R4, R13, 0x80000000, R4, 0x48, !PT ;  /* 0x800000000d047812 */ /* 0x000fc800078e4804 */
[----:B------:R-:W-:Y:S01]  /*3e90*/  LOP3.LUT R4, R4, 0x7f800000, RZ, 0xfc, !PT ;  /* 0x7f80000004047812 */ /* 0x000fe200078efcff */
[----:B------:R-:W-:Y:S06]  /*3ea0*/  BRA `(.L_x_78) ;  /* 0x0000000000147947 */ /* 0x000fec0003800000 */
.L_x_72:
[----:B------:R-:W-:Y:S01]  /*3eb0*/  LOP3.LUT R4, R13, 0x80000000, R4, 0x48, !PT ;  /* 0x800000000d047812 */ /* 0x000fe200078e4804 */
[----:B------:R-:W-:Y:S06]  /*3ec0*/  BRA `(.L_x_78) ;  /* 0x00000000000c7947 */ /* 0x000fec0003800000 */
.L_x_71:
[----:B------:R-:W0:Y:S01]  /*3ed0*/  MUFU.RSQ R4, -QNAN ;  /* 0xffc0000000047908 */ /* 0x000e220000001400 */
[----:B------:R-:W-:Y:S05]  /*3ee0*/  BRA `(.L_x_78) ;  /* 0x0000000000047947 */ /* 0x000fea0003800000 */
.L_x_70:
[----:B------:R-:W-:-:S07]  /*3ef0*/  FADD.FTZ R4, R4, R5 ;  /* 0x0000000504047221 */ /* 0x000fce0000010000 */
.L_x_78:
[----:B------:R-:W-:Y:S05]  /*3f00*/  BSYNC.RECONVERGENT B1 ;  /* 0x0000000000017941 */ /* 0x000fea0003800200 */
.L_x_68:
[----:B------:R-:W-:-:S04]  /*3f10*/  HFMA2 R11, -RZ, RZ, 0, 0 ;  /* 0x00000000ff0b7431 */ /* 0x000fc800000001ff */
[----:B0-----:R-:W-:Y:S05]  /*3f20*/  RET.REL.NODEC R10 `(_Z26optimized_attention_kernelPKfS0_S0_PfS1_iiiif) ;  /* 0xffffffc00a347950 */ /* 0x001fea0003c3ffff */
.L_x_79:
[----:B------:R-:W-:-:S00]  /*3f30*/  BRA `(.L_x_79) ;  /* 0xfffffffc00fc7947 */ /* 0x000fc0000383ffff */
[----:B------:R-:W-:-:S00]  /*3f40*/  NOP ;  /* 0x0000000000007918 */ /* 0x000fc00000000000 */
        /* <DEDUP_REMOVED lines=11> */
.L_x_281:


//--------------------- .text._Z16attention_kernelPKfS0_S0_PfS1_iiiif --------------------------
	.section	.text._Z16attention_kernelPKfS0_S0_PfS1_iiiif,"ax",@progbits
	.align	128
        .global         _Z16attention_kernelPKfS0_S0_PfS1_iiiif
        .type           _Z16attention_kernelPKfS0_S0_PfS1_iiiif,@function
        .size           _Z16attention_kernelPKfS0_S0_PfS1_iiiif,(.L_x_282 - _Z16attention_kernelPKfS0_S0_PfS1_iiiif)
        .other          _Z16attention_kernelPKfS0_S0_PfS1_iiiif,@"STO_CUDA_ENTRY STV_DEFAULT"
_Z16attention_kernelPKfS0_S0_PfS1_iiiif:
.text._Z16attention_kernelPKfS0_S0_PfS1_iiiif:
[----:B------:R-:W-:Y:S01]  /*0000*/  LDC R1, c[0x0][0x37c] ;  /* 0x0000df00ff017b82 */ /* 0x000fe20000000800 */
[----:B------:R-:W0:Y:S07]  /*0010*/  S2R R5, SR_CTAID.Y ;  /* 0x0000000000057919 */ /* 0x000e2e0000002600 */
[----:B------:R-:W0:Y:S01]  /*0020*/  LDC R4, c[0x0][0x3b4] ;  /* 0x0000ed00ff047b82 */ /* 0x000e220000000800 */
[----:B------:R-:W1:Y:S07]  /*0030*/  S2R R3, SR_TID.X ;  /* 0x0000000000037919 */ /* 0x000e6e0000002100 */
[----:B------:R-:W1:Y:S08]  /*0040*/  S2UR UR5, SR_CTAID.X ;  /* 0x00000000000579c3 */ /* 0x000e700000002500 */
[----:B------:R-:W1:Y:S08]  /*0050*/  LDC R12, c[0x0][0x360] ;  /* 0x0000d800ff0c7b82 */ /* 0x000e700000000800 */
[----:B------:R-:W2:Y:S01]  /*0060*/  S2UR UR4, SR_CTAID.Z ;  /* 0x00000000000479c3 */ /* 0x000ea20000002700 */
[----:B0-----:R-:W-:-:S07]  /*0070*/  ISETP.GE.AND P0, PT, R5, R4, PT ;  /* 0x000000040500720c */ /* 0x001fce0003f06270 */
[----:B------:R-:W2:Y:S01]  /*0080*/  LDC.64 R14, c[0x0][0x3a8] ;  /* 0x0000ea00ff0e7b82 */ /* 0x000ea20000000a00 */
[----:B-1----:R-:W-:Y:S01]  /*0090*/  IMAD R12, R12, UR5, R3 ;  /* 0x000000050c0c7c24 */ /* 0x002fe2000f8e0203 */
[----:B--2---:R-:W-:-:S04]  /*00a0*/  ISETP.LE.OR P0, PT, R14, UR4, P0 ;  /* 0x000000040e007c0c */ /* 0x004fc80008703670 */
[----:B------:R-:W-:-:S13]  /*00b0*/  ISETP.GE.OR P0, PT, R12, R15, P0 ;  /* 0x0000000f0c00720c */ /* 0x000fda0000706670 */
[----:B------:R-:W-:Y:S05]  /*00c0*/  @P0 EXIT ;  /* 0x000000000000094d */ /* 0x000fea0003800000 */
[----:B------:R-:W-:Y:S01]  /*00d0*/  IABS R7, R4 ;  /* 0x0000000400077213 */ /* 0x000fe20000000000 */
[----:B------:R-:W0:Y:S01]  /*00e0*/  LDC R11, c[0x0][0x3b0] ;  /* 0x0000ec00ff0b7b82 */ /* 0x000e220000000800 */
[----:B------:R-:W-:Y:S01]  /*00f0*/  IMAD R8, R15, UR4, RZ ;  /* 0x000000040f087c24 */ /* 0x000fe2000f8e02ff */
[----:B------:R-:W1:Y:S01]  /*0100*/  LDCU.64 UR8, c[0x0][0x358] ;  /* 0x00006b00ff0877ac */ /* 0x000e620008000a00 */
[----:B------:R-:W2:Y:S08]  /*0110*/  I2F.RP R0, R7 ;  /* 0x0000000700007306 */ /* 0x000eb00000209400 */
[----:B--2---:R-:W2:Y:S02]  /*0120*/  MUFU.RCP R0, R0 ;  /* 0x0000000000007308 */ /* 0x004ea40000001000 */
[----:B--2---:R-:W-:-:S06]  /*0130*/  IADD3 R2, PT, PT, R0, 0xffffffe, RZ ;  /* 0x0ffffffe00027810 */ /* 0x004fcc0007ffe0ff */
[----:B------:R2:W3:Y:S02]  /*0140*/  F2I.FTZ.U32.TRUNC.NTZ R3, R2 ;  /* 0x0000000200037305 */ /* 0x0004e4000021f000 */
[----:B--2---:R-:W-:Y:S01]  /*0150*/  HFMA2 R2, -RZ, RZ, 0, 0 ;  /* 0x00000000ff027431 */ /* 0x004fe200000001ff */
[----:B---3--:R-:W-:-:S05]  /*0160*/  IADD3 R6, PT, PT, RZ, -R3, RZ ;  /* 0x80000003ff067210 */ /* 0x008fca0007ffe0ff */
[----:B------:R-:W-:Y:S01]  /*0170*/  IMAD R9, R6, R7, RZ ;  /* 0x0000000706097224 */ /* 0x000fe200078e02ff */
[----:B0-----:R-:W-:-:S03]  /*0180*/  IABS R6, R11 ;  /* 0x0000000b00067213 */ /* 0x001fc60000000000 */
[----:B------:R-:W-:-:S04]  /*0190*/  IMAD.HI.U32 R3, R3, R9, R2 ;  /* 0x0000000903037227 */ /* 0x000fc800078e0002 */
[----:B------:R-:W-:Y:S02]  /*01a0*/  IMAD R2, R15, UR4, R12 ;  /* 0x000000040f027c24 */ /* 0x000fe4000f8e020c */
[----:B------:R-:W-:-:S05]  /*01b0*/  IMAD.HI.U32 R10, R3, R6, RZ ;  /* 0x00000006030a7227 */ /* 0x000fca00078e00ff */
[----:B------:R-:W-:-:S05]  /*01c0*/  IADD3 R0, PT, PT, -R10, RZ, RZ ;  /* 0x000000ff0a007210 */ /* 0x000fca0007ffe1ff */
[----:B------:R-:W-:-:S05]  /*01d0*/  IMAD R0, R7, R0, R6 ;  /* 0x0000000007007224 */ /* 0x000fca00078e0206 */
[----:B------:R-:W-:-:S13]  /*01e0*/  ISETP.GT.U32.AND P1, PT, R7, R0, PT ;  /* 0x000000000700720c */ /* 0x000fda0003f24070 */
[-C--:B------:R-:W-:Y:S02]  /*01f0*/  @!P1 IADD3 R0, PT, PT, R0, -R7.reuse, RZ ;  /* 0x8000000700009210 */ /* 0x080fe40007ffe0ff */
[----:B------:R-:W-:Y:S02]  /*0200*/  @!P1 IADD3 R10, PT, PT, R10, 0x1, RZ ;  /* 0x000000010a0a9810 */ /* 0x000fe40007ffe0ff */
[----:B------:R-:W-:Y:S02]  /*0210*/  ISETP.GE.U32.AND P0, PT, R0, R7, PT ;  /* 0x000000070000720c */ /* 0x000fe40003f06070 */
[----:B------:R-:W-:Y:S02]  /*0220*/  LOP3.LUT R0, R11, R4, RZ, 0x3c, !PT ;  /* 0x000000040b007212 */ /* 0x000fe400078e3cff */
[----:B------:R-:W-:Y:S02]  /*0230*/  ISETP.NE.AND P1, PT, R4, RZ, PT ;  /* 0x000000ff0400720c */ /* 0x000fe40003f25270 */
[----:B------:R-:W-:Y:S01]  /*0240*/  ISETP.GE.AND P2, PT, R0, RZ, PT ;  /* 0x000000ff0000720c */ /* 0x000fe20003f46270 */
[----:B------:R-:W-:-:S04]  /*0250*/  IMAD R0, R4, UR4, R5 ;  /* 0x0000000404007c24 */ /* 0x000fc8000f8e0205 */
[----:B------:R-:W-:Y:S02]  /*0260*/  IMAD R0, R0, R15, R12 ;  /* 0x0000000f00007224 */ /* 0x000fe400078e020c */
[----:B------:R-:W-:Y:S02]  /*0270*/  @P0 IADD3 R10, PT, PT, R10, 0x1, RZ ;  /* 0x000000010a0a0810 */ /* 0x000fe40007ffe0ff */
[----:B------:R-:W-:-:S04]  /*0280*/  ISETP.GE.AND P0, PT, R15, 0x1, PT ;  /* 0x000000010f00780c */ /* 0x000fc80003f06270 */
[----:B------:R-:W-:Y:S02]  /*0290*/  @!P2 IADD3 R10, PT, PT, -R10, RZ, RZ ;  /* 0x000000ff0a0aa210 */ /* 0x000fe40007ffe1ff */
[----:B------:R-:W-:-:S05]  /*02a0*/  @!P1 LOP3.LUT R10, RZ, R4, RZ, 0x33, !PT ;  /* 0x00000004ff0a9212 */ /* 0x000fca00078e33ff */
[----:B------:R-:W-:-:S04]  /*02b0*/  IMAD R3, R10, R5, RZ ;  /* 0x000000050a037224 */ /* 0x000fc800078e02ff */
[-CC-:B------:R-:W-:Y:S02]  /*02c0*/  IMAD R9, R2, R11.reuse, R3.reuse ;  /* 0x0000000b02097224 */ /* 0x180fe400078e0203 */
[----:B------:R-:W-:Y:S02]  /*02d0*/  IMAD R8, R8, R11, R3 ;  /* 0x0000000b08087224 */ /* 0x000fe400078e0203 */
[----:B------:R-:W-:Y:S01]  /*02e0*/  IMAD R2, R0, R15, RZ ;  /* 0x0000000f00027224 */ /* 0x000fe200078e02ff */
[----:B-1----:R-:W-:Y:S06]  /*02f0*/  @!P0 BRA `(.L_x_80) ;  /* 0x0000000c00548947 */ /* 0x002fec0003800000 */
[----:B------:R-:W-:-:S13]  /*0300*/  ISETP.GE.AND P0, PT, R10, 0x1, PT ;  /* 0x000000010a00780c */ /* 0x000fda0003f06270 */
[----:B------:R-:W-:Y:S05]  /*0310*/  @!P0 BRA `(.L_x_81) ;  /* 0x0000000800808947 */ /* 0x000fea0003800000 */
[C---:B------:R-:W-:Y:S01]  /*0320*/  LOP3.LUT R23, R10.reuse, 0xf, RZ, 0xc0, !PT ;  /* 0x0000000f0a177812 */ /* 0x040fe200078ec0ff */
[----:B------:R-:W-:Y:S01]  /*0330*/  UMOV UR4, URZ ;  /* 0x000000ff00047c82 */ /* 0x000fe20008000000 */
[----:B------:R-:W-:-:S07]  /*0340*/  LOP3.LUT R21, R10, 0x7, RZ, 0xc0, !PT ;  /* 0x000000070a157812 */ /* 0x000fce00078ec0ff */
.L_x_87:
[----:B------:R-:W0:Y:S01]  /*0350*/  LDC R5, c[0x0][0x3b0] ;  /* 0x0000ec00ff057b82 */ /* 0x000e220000000800 */
[----:B------:R-:W-:Y:S01]  /*0360*/  ISETP.GE.U32.AND P0, PT, R10, 0x10, PT ;  /* 0x000000100a00780c */ /* 0x000fe20003f06070 */
[----:B------:R-:W-:Y:S01]  /*0370*/  HFMA2 R3, -RZ, RZ, 0, 0 ;  /* 0x00000000ff037431 */ /* 0x000fe200000001ff */
[----:B------:R-:W-:Y:S01]  /*0380*/  MOV R11, RZ ;  /* 0x000000ff000b7202 */ /* 0x000fe20000000f00 */
[----:B0-----:R-:W-:-:S10]  /*0390*/  IMAD R0, R5, UR4, R8 ;  /* 0x0000000405007c24 */ /* 0x001fd4000f8e0208 */
[----:B------:R-:W-:Y:S05]  /*03a0*/  @!P0 BRA `(.L_x_82) ;  /* 0x0000000000f08947 */ /* 0x000fea0003800000 */
[----:B------:R-:W-:Y:S01]  /*03b0*/  MOV R3, RZ ;  /* 0x000000ff00037202 */ /* 0x000fe20000000f00 */
[----:B------:R-:W-:-:S06]  /*03c0*/  UMOV UR5, URZ ;  /* 0x000000ff00057c82 */ /* 0x000fcc0008000000 */
.L_x_83:
[----:B------:R-:W0:Y:S01]  /*03d0*/  LDC.64 R4, c[0x0][0x380] ;  /* 0x0000e000ff047b82 */ /* 0x000e220000000a00 */
[----:B------:R-:W-:Y:S02]  /*03e0*/  IADD3 R11, PT, PT, R9, UR5, RZ ;  /* 0x00000005090b7c10 */ /* 0x000fe4000fffe0ff */
[----:B------:R-:W-:-:S05]  /*03f0*/  IADD3 R13, PT, PT, R0, UR5, RZ ;  /* 0x00000005000d7c10 */ /* 0x000fca000fffe0ff */
[----:B------:R-:W1:Y:S01]  /*0400*/  LDC.64 R6, c[0x0][0x388] ;  /* 0x0000e200ff067b82 */ /* 0x000e620000000a00 */
[----:B0-----:R-:W-:-:S05]  /*0410*/  IMAD.WIDE R4, R11, 0x4, R4 ;  /* 0x000000040b047825 */ /* 0x001fca00078e0204 */
[----:B------:R-:W2:Y:S01]  /*0420*/  LDG.E R14, desc[UR8][R4.64] ;  /* 0x00000008040e7981 */ /* 0x000ea2000c1e1900 */
[----:B-1----:R-:W-:-:S03]  /*0430*/  IMAD.WIDE R6, R13, 0x4, R6 ;  /* 0x000000040d067825 */ /* 0x002fc600078e0206 */
[----:B------:R-:W3:Y:S04]  /*0440*/  LDG.E R25, desc[UR8][R4.64+0x4] ;  /* 0x0000040804197981 */ /* 0x000ee8000c1e1900 */
[----:B------:R-:W2:Y:S04]  /*0450*/  LDG.E R15, desc[UR8][R6.64] ;  /* 0x00000008060f7981 */ /* 0x000ea8000c1e1900 */
[----:B------:R-:W3:Y:S04]  /*0460*/  LDG.E R26, desc[UR8][R6.64+0x4] ;  /* 0x00000408061a7981 */ /* 0x000ee8000c1e1900 */
[----:B------:R-:W4:Y:S04]  /*0470*/  LDG.E R11, desc[UR8][R4.64+0x8] ;  /* 0x00000808040b7981 */ /* 0x000f28000c1e1900 */
        /* <DEDUP_REMOVED lines=10> */
[----:B--2---:R-:W-:-:S03]  /*0520*/  FFMA R14, R14, R15, R3 ;  /* 0x0000000f0e0e7223 */ /* 0x004fc60000000003 */
[----:B------:R-:W2:Y:S01]  /*0530*/  LDG.E R15, desc[UR8][R4.64+0x18] ;  /* 0x00001808040f7981 */ /* 0x000ea2000c1e1900 */
[----:B---3--:R-:W-:-:S03]  /*0540*/  FFMA R26, R25, R26, R14 ;  /* 0x0000001a191a7223 */ /* 0x008fc6000000000e */
[----:B------:R-:W3:Y:S04]  /*0550*/  LDG.E R3, desc[UR8][R4.64+0x1c] ;  /* 0x00001c0804037981 */ /* 0x000ee8000c1e1900 */
[----:B------:R-:W3:Y:S01]  /*0560*/  LDG.E R14, desc[UR8][R6.64+0x1c] ;  /* 0x00001c08060e7981 */ /* 0x000ee2000c1e1900 */
[----:B----4-:R-:W-:-:S03]  /*0570*/  FFMA R25, R11, R16, R26 ;  /* 0x000000100b197223 */ /* 0x010fc6000000001a */
[----:B------:R-:W4:Y:S04]  /*0580*/  LDG.E R11, desc[UR8][R4.64+0x20] ;  /* 0x00002008040b7981 */ /* 0x000f28000c1e1900 */
[----:B------:R-:W4:Y:S01]  /*0590*/  LDG.E R16, desc[UR8][R6.64+0x20] ;  /* 0x0000200806107981 */ /* 0x000f22000c1e1900 */
[----:B-----5:R-:W-:-:S03]  /*05a0*/  FFMA R26, R18, R13, R25 ;  /* 0x0000000d121a7223 */ /* 0x020fc60000000019 */
[----:B------:R-:W5:Y:S04]  /*05b0*/  LDG.E R13, desc[UR8][R4.64+0x24] ;  /* 0x00002408040d7981 */ /* 0x000f68000c1e1900 */
[----:B------:R-:W5:Y:S01]  /*05c0*/  LDG.E R18, desc[UR8][R6.64+0x24] ;  /* 0x0000240806127981 */ /* 0x000f62000c1e1900 */
[----:B------:R-:W-:-:S03]  /*05d0*/  FFMA R26, R19, R24, R26 ;  /* 0x00000018131a7223 */ /* 0x000fc6000000001a */
[----:B------:R-:W5:Y:S04]  /*05e0*/  LDG.E R19, desc[UR8][R4.64+0x28] ;  /* 0x0000280804137981 */ /* 0x000f68000c1e1900 */
[----:B------:R-:W5:Y:S01]  /*05f0*/  LDG.E R24, desc[UR8][R6.64+0x28] ;  /* 0x0000280806187981 */ /* 0x000f62000c1e1900 */
[----:B------:R-:W-:-:S03]  /*0600*/  FFMA R26, R17, R22, R26 ;  /* 0x00000016111a7223 */ /* 0x000fc6000000001a */
[----:B------:R-:W5:Y:S04]  /*0610*/  LDG.E R17, desc[UR8][R4.64+0x2c] ;  /* 0x00002c0804117981 */ /* 0x000f68000c1e1900 */
[----:B------:R-:W5:Y:S04]  /*0620*/  LDG.E R22, desc[UR8][R6.64+0x2c] ;  /* 0x00002c0806167981 */ /* 0x000f68000c1e1900 */
[----:B------:R-:W5:Y:S01]  /*0630*/  LDG.E R25, desc[UR8][R4.64+0x3c] ;  /* 0x00003c0804197981 */ /* 0x000f62000c1e1900 */
[----:B--2---:R-:W-:-:S03]  /*0640*/  FFMA R26, R15, R20, R26 ;  /* 0x000000140f1a7223 */ /* 0x004fc6000000001a */
[----:B------:R-:W2:Y:S04]  /*0650*/  LDG.E R15, desc[UR8][R4.64+0x30] ;  /* 0x00003008040f7981 */ /* 0x000ea8000c1e1900 */
[----:B------:R-:W2:Y:S01]  /*0660*/  LDG.E R20, desc[UR8][R6.64+0x30] ;  /* 0x0000300806147981 */ /* 0x000ea2000c1e1900 */
[----:B---3--:R-:W-:-:S03]  /*0670*/  FFMA R29, R3, R14, R26 ;  /* 0x0000000e031d7223 */ /* 0x008fc6000000001a */
[----:B------:R-:W3:Y:S04]  /*0680*/  LDG.E R26, desc[UR8][R4.64+0x34] ;  /* 0x00003408041a7981 */ /* 0x000ee8000c1e1900 */
[----:B------:R-:W3:Y:S04]  /*0690*/  LDG.E R3, desc[UR8][R6.64+0x34] ;  /* 0x0000340806037981 */ /* 0x000ee8000c1e1900 */
[----:B------:R-:W3:Y:S01]  /*06a0*/  LDG.E R14, desc[UR8][R4.64+0x38] ;  /* 0x00003808040e7981 */ /* 0x000ee2000c1e1900 */
[----:B----4-:R-:W-:Y:S01]  /*06b0*/  FFMA R16, R11, R16, R29 ;  /* 0x000000100b107223 */ /* 0x010fe2000000001d */
[----:B------:R-:W-:-:S03]  /*06c0*/  UIADD3 UR5, UPT, UPT, UR5, 0x10, URZ ;  /* 0x0000001005057890 */ /* 0x000fc6000fffe0ff */
[----:B-----5:R-:W-:Y:S01]  /*06d0*/  FFMA R16, R13, R18, R16 ;  /* 0x000000120d107223 */ /* 0x020fe20000000010 */
[----:B------:R-:W-:-:S03]  /*06e0*/  LOP3.LUT R11, R10, 0x7ffffff0, RZ, 0xc0, !PT ;  /* 0x7ffffff00a0b7812 */ /* 0x000fc600078ec0ff */
[----:B------:R-:W-:Y:S01]  /*06f0*/  FFMA R16, R19, R24, R16 ;  /* 0x0000001813107223 */ /* 0x000fe20000000010 */
[----:B------:R-:W-:-:S03]  /*0700*/  ISETP.NE.AND P0, PT, R11, UR5, PT ;  /* 0x000000050b007c0c */ /* 0x000fc6000bf05270 */
[----:B------:R-:W-:-:S04]  /*0710*/  FFMA R16, R17, R22, R16 ;  /* 0x0000001611107223 */ /* 0x000fc80000000010 */
[----:B--2---:R-:W-:-:S04]  /*0720*/  FFMA R15, R15, R20, R16 ;  /* 0x000000140f0f7223 */ /* 0x004fc80000000010 */
[----:B---3--:R-:W-:-:S04]  /*0730*/  FFMA R3, R26, R3, R15 ;  /* 0x000000031a037223 */ /* 0x008fc8000000000f */
[----:B------:R-:W-:-:S04]  /*0740*/  FFMA R14, R14, R27, R3 ;  /* 0x0000001b0e0e7223 */ /* 0x000fc80000000003 */
[----:B------:R-:W-:Y:S01]  /*0750*/  FFMA R3, R25, R28, R14 ;  /* 0x0000001c19037223 */ /* 0x000fe2000000000e */
[----:B------:R-:W-:Y:S06]  /*0760*/  @P0 BRA `(.L_x_83) ;  /* 0xfffffffc00180947 */ /* 0x000fec000383ffff */
.L_x_82:
[----:B------:R-:W-:-:S13]  /*0770*/  ISETP.NE.AND P0, PT, R23, RZ, PT ;  /* 0x000000ff1700720c */ /* 0x000fda0003f05270 */
[----:B------:R-:W-:Y:S05]  /*0780*/  @!P0 BRA `(.L_x_84) ;  /* 0x0000000400388947 */ /* 0x000fea0003800000 */
[----:B------:R-:W-:Y:S02]  /*0790*/  IADD3 R4, PT, PT, R23, -0x1, RZ ;  /* 0xffffffff17047810 */ /* 0x000fe40007ffe0ff */
[----:B------:R-:W-:Y:S02]  /*07a0*/  ISETP.NE.AND P1, PT, R21, RZ, PT ;  /* 0x000000ff1500720c */ /* 0x000fe40003f25270 */
[----:B------:R-:W-:-:S13]  /*07b0*/  ISETP.GE.U32.AND P0, PT, R4, 0x7, PT ;  /* 0x000000070400780c */ /* 0x000fda0003f06070 */
[----:B------:R-:W-:Y:S05]  /*07c0*/  @!P0 BRA `(.L_x_85) ;  /* 0x00000000007c8947 */ /* 0x000fea0003800000 */
[----:B------:R-:W0:Y:S01]  /*07d0*/  LDC.64 R4, c[0x0][0x380] ;  /* 0x0000e000ff047b82 */ /* 0x000e220000000a00 */
[-C--:B------:R-:W-:Y:S02]  /*07e0*/  IADD3 R13, PT, PT, R9, R11.reuse, RZ ;  /* 0x0000000b090d7210 */ /* 0x080fe40007ffe0ff */
[----:B------:R-:W-:-:S05]  /*07f0*/  IADD3 R15, PT, PT, R0, R11, RZ ;  /* 0x0000000b000f7210 */ /* 0x000fca0007ffe0ff */
        /* <DEDUP_REMOVED lines=17> */
[----:B------:R-:W2:Y:S04]  /*0910*/  LDG.E R22, desc[UR8][R4.64+0x14] ;  /* 0x0000140804167981 */ /* 0x000ea8000c1e1900 */
[----:B------:R-:W2:Y:S04]  /*0920*/  LDG.E R3, desc[UR8][R4.64+0x18] ;  /* 0x0000180804037981 */ /* 0x000ea8000c1e1900 */
[----:B------:R-:W2:Y:S01]  /*0930*/  LDG.E R24, desc[UR8][R4.64+0x1c] ;  /* 0x00001c0804187981 */ /* 0x000ea2000c1e1900 */
[----:B---3--:R-:W-:-:S04]  /*0940*/  FFMA R14, R13, R14, R28 ;  /* 0x0000000e0d0e7223 */ /* 0x008fc8000000001c */
[----:B----4-:R-:W-:-:S04]  /*0950*/  FFMA R14, R15, R16, R14 ;  /* 0x000000100f0e7223 */ /* 0x010fc8000000000e */
[----:B-----5:R-:W-:-:S04]  /*0960*/  FFMA R14, R17, R18, R14 ;  /* 0x00000012110e7223 */ /* 0x020fc8000000000e */
[----:B------:R-:W-:Y:S01]  /*0970*/  FFMA R19, R19, R20, R14 ;  /* 0x0000001413137223 */ /* 0x000fe2000000000e */
[----:B------:R-:W-:-:S03]  /*0980*/  IADD3 R11, PT, PT, R11, 0x8, RZ ;  /* 0x000000080b0b7810 */ /* 0x000fc60007ffe0ff */
[----:B--2---:R-:W-:-:S04]  /*0990*/  FFMA R22, R22, R25, R19 ;  /* 0x0000001916167223 */ /* 0x004fc80000000013 */
[----:B------:R-:W-:-:S04]  /*09a0*/  FFMA R3, R3, R26, R22 ;  /* 0x0000001a03037223 */ /* 0x000fc80000000016 */
[----:B------:R-:W-:-:S07]  /*09b0*/  FFMA R3, R24, R27, R3 ;  /* 0x0000001b18037223 */ /* 0x000fce0000000003 */
.L_x_85:
[----:B------:R-:W-:Y:S05]  /*09c0*/  @!P1 BRA `(.L_x_84) ;  /* 0x0000000000a89947 */ /* 0x000fea0003800000 */
[----:B------:R-:W-:Y:S02]  /*09d0*/  IADD3 R4, PT, PT, R21, -0x1, RZ ;  /* 0xffffffff15047810 */ /* 0x000fe40007ffe0ff */
[----:B------:R-:W-:Y:S02]  /*09e0*/  LOP3.LUT P1, R14, R10, 0x3, RZ, 0xc0, !PT ;  /* 0x000000030a0e7812 */ /* 0x000fe4000782c0ff */
        /* <DEDUP_REMOVED lines=15> */
[----:B------:R-:W5:Y:S01]  /*0ae0*/  LDG.E R19, desc[UR8][R4.64+0xc] ;  /* 0x00000c0804137981 */ /* 0x000f62000c1e1900 */
[----:B------:R-:W-:Y:S01]  /*0af0*/  IADD3 R11, PT, PT, R11, 0x4, RZ ;  /* 0x000000040b0b7810 */ /* 0x000fe20007ffe0ff */
[----:B--2---:R-:W-:-:S04]  /*0b00*/  FFMA R13, R16, R13, R3 ;  /* 0x0000000d100d7223 */ /* 0x004fc80000000003 */
[----:B---3--:R-:W-:-:S04]  /*0b10*/  FFMA R13, R18, R15, R13 ;  /* 0x0000000f120d7223 */ /* 0x008fc8000000000d */
[----:B----4-:R-:W-:-:S04]  /*0b20*/  FFMA R13, R20, R17, R13 ;  /* 0x00000011140d7223 */ /* 0x010fc8000000000d */
[----:B-----5:R-:W-:-:S07]  /*0b30*/  FFMA R3, R22, R19, R13 ;  /* 0x0000001316037223 */ /* 0x020fce000000000d */
.L_x_86:
[----:B------:R-:W-:Y:S05]  /*0b40*/  @!P1 BRA `(.L_x_84) ;  /* 0x0000000000489947 */ /* 0x000fea0003800000 */
[----:B------:R-:W0:Y:S01]  /*0b50*/  LDC.64 R6, c[0x0][0x380] ;  /* 0x0000e000ff067b82 */ /* 0x000e220000000a00 */
[-C--:B------:R-:W-:Y:S02]  /*0b60*/  IADD3 R13, PT, PT, R9, R11.reuse, RZ ;  /* 0x0000000b090d7210 */ /* 0x080fe40007ffe0ff */
[----:B------:R-:W-:-:S05]  /*0b70*/  IADD3 R11, PT, PT, R0, R11, RZ ;  /* 0x0000000b000b7210 */ /* 0x000fca0007ffe0ff */
[----:B------:R-:W1:Y:S01]  /*0b80*/  LDC.64 R4, c[0x0][0x388] ;  /* 0x0000e200ff047b82 */ /* 0x000e620000000a00 */
[----:B0-----:R-:W-:-:S05]  /*0b90*/  IMAD.WIDE R6, R13, 0x4, R6 ;  /* 0x000000040d067825 */ /* 0x001fca00078e0206 */
[----:B------:R-:W2:Y:S01]  /*0ba0*/  LDG.E R0, desc[UR8][R6.64] ;  /* 0x0000000806007981 */ /* 0x000ea2000c1e1900 */
[----:B-1----:R-:W-:-:S05]  /*0bb0*/  IMAD.WIDE R4, R11, 0x4, R4 ;  /* 0x000000040b047825 */ /* 0x002fca00078e0204 */
[----:B------:R-:W2:Y:S01]  /*0bc0*/  LDG.E R11, desc[UR8][R4.64] ;  /* 0x00000008040b7981 */ /* 0x000ea2000c1e1900 */
[----:B------:R-:W-:Y:S01]  /*0bd0*/  ISETP.NE.AND P0, PT, R14, 0x1, PT ;  /* 0x000000010e00780c */ /* 0x000fe20003f05270 */
[----:B--2---:R-:W-:-:S12]  /*0be0*/  FFMA R3, R0, R11, R3 ;  /* 0x0000000b00037223 */ /* 0x004fd80000000003 */
[----:B------:R-:W-:Y:S05]  /*0bf0*/  @!P0 BRA `(.L_x_84) ;  /* 0x00000000001c8947 */ /* 0x000fea0003800000 */
[----:B------:R-:W-:Y:S01]  /*0c00*/  ISETP.NE.AND P0, PT, R14, 0x2, PT ;  /* 0x000000020e00780c */ /* 0x000fe20003f05270 */
[----:B------:R-:W2:Y:S04]  /*0c10*/  LDG.E R0, desc[UR8][R6.64+0x4] ;  /* 0x0000040806007981 */ /* 0x000ea8000c1e1900 */
[----:B------:R-:W2:Y:S08]  /*0c20*/  LDG.E R11, desc[UR8][R4.64+0x4] ;  /* 0x00000408040b7981 */ /* 0x000eb0000c1e1900 */
[----:B------:R-:W3:Y:S04]  /*0c30*/  @P0 LDG.E R14, desc[UR8][R6.64+0x8] ;  /* 0x00000808060e0981 */ /* 0x000ee8000c1e1900 */
[----:B------:R-:W3:Y:S01]  /*0c40*/  @P0 LDG.E R13, desc[UR8][R4.64+0x8] ;  /* 0x00000808040d0981 */ /* 0x000ee2000c1e1900 */
[----:B--2---:R-:W-:-:S04]  /*0c50*/  FFMA R3, R0, R11, R3 ;  /* 0x0000000b00037223 */ /* 0x004fc80000000003 */
[----:B---3--:R-:W-:-:S07]  /*0c60*/  @P0 FFMA R3, R14, R13, R3 ;  /* 0x0000000d0e030223 */ /* 0x008fce0000000003 */
.L_x_84:
[----:B------:R-:W0:Y:S01]  /*0c70*/  LDC.64 R4, c[0x0][0x3a0] ;  /* 0x0000e800ff047b82 */ /* 0x000e220000000a00 */
[----:B------:R-:W1:Y:S01]  /*0c80*/  LDCU UR5, c[0x0][0x3b8] ;  /* 0x00007700ff0577ac */ /* 0x000e620008000800 */
[----:B------:R-:W-:Y:S01]  /*0c90*/  IADD3 R7, PT, PT, R2, UR4, RZ ;  /* 0x0000000402077c10 */ /* 0x000fe2000fffe0ff */
[----:B------:R-:W-:-:S05]  /*0ca0*/  UIADD3 UR4, UPT, UPT, UR4, 0x1, URZ ;  /* 0x0000000104047890 */ /* 0x000fca000fffe0ff */
[----:B------:R-:W2:Y:S01]  /*0cb0*/  LDC R15, c[0x0][0x3ac] ;  /* 0x0000eb00ff0f7b82 */ /* 0x000ea20000000800 */
[----:B-1----:R-:W-:Y:S01]  /*0cc0*/  FMUL R3, R3, UR5 ;  /* 0x0000000503037c20 */ /* 0x002fe20008400000 */
[----:B0-----:R-:W-:-:S05]  /*0cd0*/  IMAD.WIDE R4, R7, 0x4, R4 ;  /* 0x0000000407047825 */ /* 0x001fca00078e0204 */
[----:B------:R3:W-:Y:S01]  /*0ce0*/  STG.E desc[UR8][R4.64], R3 ;  /* 0x0000000304007986 */ /* 0x0007e2000c101908 */
[----:B--2---:R-:W-:-:S13]  /*0cf0*/  ISETP.NE.AND P0, PT, R15, UR4, PT ;  /* 0x000000040f007c0c */ /* 0x004fda000bf05270 */
[----:B---3--:R-:W-:Y:S05]  /*0d00*/  @!P0 BRA `(.L_x_80) ;  /* 0x0000000000d08947 */ /* 0x008fea0003800000 */
[----:B------:R-:W-:Y:S05]  /*0d10*/  BRA `(.L_x_87) ;  /* 0xfffffff4008c7947 */ /* 0x000fea000383ffff */
.L_x_81:
[----:B------:R-:W0:Y:S01]  /*0d20*/  LDCU UR4, c[0x0][0x3b8] ;  /* 0x00007700ff0477ac */ /* 0x000e220008000800 */
[C---:B------:R-:W-:Y:S01]  /*0d30*/  IADD3 R0, PT, PT, R15.reuse, -0x1, RZ ;  /* 0xffffffff0f007810 */ /* 0x040fe20007ffe0ff */
[----:B------:R-:W-:Y:S01]  /*0d40*/  HFMA2 R3, -RZ, RZ, 0, 0 ;  /* 0x00000000ff037431 */ /* 0x000fe200000001ff */
[----:B------:R-:W-:Y:S02]  /*0d50*/  LOP3.LUT R11, R15, 0x7, RZ, 0xc0, !PT ;  /* 0x000000070f0b7812 */ /* 0x000fe400078ec0ff */
[----:B------:R-:W-:Y:S02]  /*0d60*/  ISETP.GE.U32.AND P0, PT, R0, 0x7, PT ;  /* 0x000000070000780c */ /* 0x000fe40003f06070 */
[----:B------:R-:W-:Y:S01]  /*0d70*/  ISETP.NE.AND P1, PT, R11, RZ, PT ;  /* 0x000000ff0b00720c */ /* 0x000fe20003f25270 */
[----:B0-----:R-:W-:-:S10]  /*0d80*/  FMUL R0, RZ, UR4 ;  /* 0x00000004ff007c20 */ /* 0x001fd40008400000 */
[----:B------:R-:W-:Y:S05]  /*0d90*/  @!P0 BRA `(.L_x_88) ;  /* 0x0000000000408947 */ /* 0x000fea0003800000 */
[----:B------:R-:W0:Y:S01]  /*0da0*/  LDC.64 R6, c[0x0][0x3a0] ;  /* 0x0000e800ff067b82 */ /* 0x000e220000000a00 */
[----:B------:R-:W-:Y:S01]  /*0db0*/  LOP3.LUT R3, R15, 0x7ffffff8, RZ, 0xc0, !PT ;  /* 0x7ffffff80f037812 */ /* 0x000fe200078ec0ff */
[----:B------:R-:W-:-:S06]  /*0dc0*/  UMOV UR4, URZ ;  /* 0x000000ff00047c82 */ /* 0x000fcc0008000000 */
.L_x_89:
[----:B-1----:R-:W-:Y:S01]  /*0dd0*/  IADD3 R5, PT, PT, R2, UR4, RZ ;  /* 0x0000000402057c10 */ /* 0x002fe2000fffe0ff */
[----:B------:R-:W-:-:S04]  /*0de0*/  UIADD3 UR4, UPT, UPT, UR4, 0x8, URZ ;  /* 0x0000000804047890 */ /* 0x000fc8000fffe0ff */
[----:B0-----:R-:W-:Y:S02]  /*0df0*/  IMAD.WIDE R4, R5, 0x4, R6 ;  /* 0x0000000405047825 */ /* 0x001fe400078e0206 */
[----:B------:R-:W-:-:S03]  /*0e00*/  ISETP.NE.AND P0, PT, R3, UR4, PT ;  /* 0x0000000403007c0c */ /* 0x000fc6000bf05270 */
[----:B------:R1:W-:Y:S04]  /*0e10*/  STG.E desc[UR8][R4.64], R0 ;  /* 0x0000000004007986 */ /* 0x0003e8000c101908 */
[----:B------:R1:W-:Y:S04]  /*0e20*/  STG.E desc[UR8][R4.64+0x4], R0 ;  /* 0x0000040004007986 */ /* 0x0003e8000c101908 */
[----:B------:R1:W-:Y:S04]  /*0e30*/  STG.E desc[UR8][R4.64+0x8], R0 ;  /* 0x0000080004007986 */ /* 0x0003e8000c101908 */
[----:B------:R1:W-:Y:S04]  /*0e40*/  STG.E desc[UR8][R4.64+0xc], R0 ;  /* 0x00000c0004007986 */ /* 0x0003e8000c101908 */
[----:B------:R1:W-:Y:S04]  /*0e50*/  STG.E desc[UR8][R4.64+0x10], R0 ;  /* 0x0000100004007986 */ /* 0x0003e8000c101908 */
[----:B------:R1:W-:Y:S04]  /*0e60*/  STG.E desc[UR8][R4.64+0x14], R0 ;  /* 0x0000140004007986 */ /* 0x0003e8000c101908 */
[----:B------:R1:W-:Y:S04]  /*0e70*/  STG.E desc[UR8][R4.64+0x18], R0 ;  /* 0x0000180004007986 */ /* 0x0003e8000c101908 */
[----:B------:R1:W-:Y:S01]  /*0e80*/  STG.E desc[UR8][R4.64+0x1c], R0 ;  /* 0x00001c0004007986 */ /* 0x0003e2000c101908 */
[----:B------:R-:W-:Y:S05]  /*0e90*/  @P0 BRA `(.L_x_89) ;  /* 0xfffffffc00cc0947 */ /* 0x000fea000383ffff */
.L_x_88:
[----:B------:R-:W-:Y:S05]  /*0ea0*/  @!P1 BRA `(.L_x_80) ;  /* 0x0000000000689947 */ /* 0x000fea0003800000 */
[----:B------:R-:W-:Y:S02]  /*0eb0*/  ISETP.GE.U32.AND P0, PT, R11, 0x4, PT ;  /* 0x000000040b00780c */ /* 0x000fe40003f06070 */
[----:B------:R-:W-:-:S04]  /*0ec0*/  LOP3.LUT R6, R15, 0x3, RZ, 0xc0, !PT ;  /* 0x000000030f067812 */ /* 0x000fc800078ec0ff */
[----:B------:R-:W-:-:S07]  /*0ed0*/  ISETP.NE.AND P1, PT, R6, RZ, PT ;  /* 0x000000ff0600720c */ /* 0x000fce0003f25270 */
[----:B------:R-:W-:Y:S06]  /*0ee0*/  @!P0 BRA `(.L_x_90) ;  /* 0x0000000000208947 */ /* 0x000fec0003800000 */
[----:B-1----:R-:W0:Y:S01]  /*0ef0*/  LDC.64 R4, c[0x0][0x3a0] ;  /* 0x0000e800ff047b82 */ /* 0x002e220000000a00 */
[----:B------:R-:W-:Y:S02]  /*0f00*/  IADD3 R7, PT, PT, R2, R3, RZ ;  /* 0x0000000302077210 */ /* 0x000fe40007ffe0ff */
[----:B------:R-:W-:-:S03]  /*0f10*/  IADD3 R3, PT, PT, R3, 0x4, RZ ;  /* 0x0000000403037810 */ /* 0x000fc60007ffe0ff */
[----:B0-----:R-:W-:-:S05]  /*0f20*/  IMAD.WIDE R4, R7, 0x4, R4 ;  /* 0x0000000407047825 */ /* 0x001fca00078e0204 */
[----:B------:R0:W-:Y:S04]  /*0f30*/  STG.E desc[UR8][R4.64], R0 ;  /* 0x0000000004007986 */ /* 0x0001e8000c101908 */
[----:B------:R0:W-:Y:S04]  /*0f40*/  STG.E desc[UR8][R4.64+0x4], R0 ;  /* 0x0000040004007986 */ /* 0x0001e8000c101908 */
[----:B------:R0:W-:Y:S04]  /*0f50*/  STG.E desc[UR8][R4.64+0x8], R0 ;  /* 0x0000080004007986 */ /* 0x0001e8000c101908 */
[----:B------:R0:W-:Y:S02]  /*0f60*/  STG.E desc[UR8][R4.64+0xc], R0 ;  /* 0x00000c0004007986 */ /* 0x0001e4000c101908 */
.L_x_90:
[----:B------:R-:W-:Y:S05]  /*0f70*/  @!P1 BRA `(.L_x_80) ;  /* 0x0000000000349947 */ /* 0x000fea0003800000 */
[----:B01----:R-:W-:Y:S02]  /*0f80*/  LOP3.LUT R4, R15, 0x1, RZ, 0xc0, !PT ;  /* 0x000000010f047812 */ /* 0x003fe400078ec0ff */
[----:B------:R-:W-:Y:S02]  /*0f90*/  ISETP.NE.AND P0, PT, R6, 0x1, PT ;  /* 0x000000010600780c */ /* 0x000fe40003f05270 */
[----:B------:R-:W-:-:S11]  /*0fa0*/  ISETP.NE.U32.AND P1, PT, R4, 0x1, PT ;  /* 0x000000010400780c */ /* 0x000fd60003f25070 */
[----:B------:R-:W0:Y:S01]  /*0fb0*/  @P0 LDC.64 R4, c[0x0][0x3a0] ;  /* 0x0000e800ff040b82 */ /* 0x000e220000000a00 */
[----:B------:R-:W-:Y:S02]  /*0fc0*/  @P0 IADD3 R7, PT, PT, R2, R3, RZ ;  /* 0x0000000302070210 */ /* 0x000fe40007ffe0ff */
[----:B------:R-:W-:-:S04]  /*0fd0*/  @P0 IADD3 R3, PT, PT, R3, 0x2, RZ ;  /* 0x0000000203030810 */ /* 0x000fc80007ffe0ff */
[----:B------:R-:W-:Y:S01]  /*0fe0*/  @!P1 IADD3 R3, PT, PT, R2, R3, RZ ;  /* 0x0000000302039210 */ /* 0x000fe20007ffe0ff */
[----:B------:R-:W1:Y:S01]  /*0ff0*/  @!P1 LDC.64 R16, c[0x0][0x3a0] ;  /* 0x0000e800ff109b82 */ /* 0x000e620000000a00 */
[----:B0-----:R-:W-:-:S05]  /*1000*/  @P0 IMAD.WIDE R6, R7, 0x4, R4 ;  /* 0x0000000407060825 */ /* 0x001fca00078e0204 */
[----:B------:R2:W-:Y:S01]  /*1010*/  @P0 STG.E desc[UR8][R6.64], R0 ;  /* 0x0000000006000986 */ /* 0x0005e2000c101908 */
[----:B-1----:R-:W-:-:S03]  /*1020*/  @!P1 IMAD.WIDE R4, R3, 0x4, R16 ;  /* 0x0000000403049825 */ /* 0x002fc600078e0210 */
[----:B------:R2:W-:Y:S04]  /*1030*/  @P0 STG.E desc[UR8][R6.64+0x4], R0 ;  /* 0x0000040006000986 */ /* 0x0005e8000c101908 */
[----:B------:R2:W-:Y:S02]  /*1040*/  @!P1 STG.E desc[UR8][R4.64], R0 ;  /* 0x0000000004009986 */ /* 0x0005e4000c101908 */
.L_x_80:
[----:B------:R-:W-:Y:S01]  /*1050*/  BAR.SYNC.DEFER_BLOCKING 0x0 ;  /* 0x0000000000007b1d */ /* 0x000fe20000010000 */
[C---:B------:R-:W-:Y:S02]  /*1060*/  ISETP.GE.AND P0, PT, R15.reuse, 0x1, PT ;  /* 0x000000010f00780c */ /* 0x040fe40003f06270 */
[----:B012---:R-:W-:Y:S02]  /*1070*/  MOV R0, 0xff800000 ;  /* 0xff80000000007802 */ /* 0x007fe40000000f00 */
[----:B------:R-:W-:-:S09]  /*1080*/  IADD3 R22, PT, PT, R15, -0x1, RZ ;  /* 0xffffffff0f167810 */ /* 0x000fd20007ffe0ff */
[----:B------:R-:W-:Y:S05]  /*1090*/  @!P0 BRA `(.L_x_91) ;  /* 0x0000000400588947 */ /* 0x000fea0003800000 */
[----:B------:R-:W-:Y:S01]  /*10a0*/  ISETP.GE.U32.AND P1, PT, R22, 0xf, PT ;  /* 0x0000000f1600780c */ /* 0x000fe20003f26070 */
[----:B------:R-:W-:Y:S01]  /*10b0*/  HFMA2 R3, -RZ, RZ, 0, 0 ;  /* 0x00000000ff037431 */ /* 0x000fe200000001ff */
[----:B------:R-:W-:Y:S02]  /*10c0*/  LOP3.LUT R23, R15, 0xf, RZ, 0xc0, !PT ;  /* 0x0000000f0f177812 */ /* 0x000fe400078ec0ff */
[----:B------:R-:W-:Y:S02]  /*10d0*/  MOV R0, 0xff800000 ;  /* 0xff80000000007802 */ /* 0x000fe40000000f00 */
[----:B------:R-:W-:-:S07]  /*10e0*/  ISETP.NE.AND P2, PT, R23, RZ, PT ;  /* 0x000000ff1700720c */ /* 0x000fce0003f45270 */
[----:B------:R-:W-:Y:S06]  /*10f0*/  @!P1 BRA `(.L_x_92) ;  /* 0x0000000000849947 */ /* 0x000fec0003800000 */
[----:B------:R-:W-:Y:S01]  /*1100*/  LOP3.LUT R3, R15, 0x7ffffff0, RZ, 0xc0, !PT ;  /* 0x7ffffff00f037812 */ /* 0x000fe200078ec0ff */
[----:B------:R-:W-:Y:S01]  /*1110*/  UMOV UR4, URZ ;  /* 0x000000ff00047c82 */ /* 0x000fe20008000000 */
[----:B------:R-:W-:-:S07]  /*1120*/  MOV R0, 0xff800000 ;  /* 0xff80000000007802 */ /* 0x000fce0000000f00 */
.L_x_93:
[----:B------:R-:W0:Y:S01]  /*1130*/  LDC.64 R4, c[0x0][0x3a0] ;  /* 0x0000e800ff047b82 */ /* 0x000e220000000a00 */
[----:B------:R-:W-:-:S05]  /*1140*/  IADD3 R7, PT, PT, R2, UR4, RZ ;  /* 0x0000000402077c10 */ /* 0x000fca000fffe0ff */
[----:B0-----:R-:W-:-:S05]  /*1150*/  IMAD.WIDE R4, R7, 0x4, R4 ;  /* 0x0000000407047825 */ /* 0x001fca00078e0204 */
[----:B------:R-:W2:Y:S04]  /*1160*/  LDG.E R19, desc[UR8][R4.64] ;  /* 0x0000000804137981 */ /* 0x000ea8000c1e1900 */
[----:B------:R-:W2:Y:S04]  /*1170*/  LDG.E R20, desc[UR8][R4.64+0x4] ;  /* 0x0000040804147981 */ /* 0x000ea8000c1e1900 */
[----:B------:R-:W3:Y:S04]  /*1180*/  LDG.E R25, desc[UR8][R4.64+0x8] ;  /* 0x0000080804197981 */ /* 0x000ee8000c1e1900 */
        /* <DEDUP_REMOVED lines=10> */
[----:B--2---:R-:W-:-:S03]  /*1230*/  FMNMX3 R24, R0, R19, R20, !PT ;  /* 0x0000001300187276 */ /* 0x004fc60007800014 */
[----:B------:R-:W2:Y:S04]  /*1240*/  LDG.E R20, desc[UR8][R4.64+0x30] ;  /* 0x0000300804147981 */ /* 0x000ea8000c1e1900 */
[----:B------:R-:W2:Y:S04]  /*1250*/  LDG.E R19, desc[UR8][R4.64+0x34] ;  /* 0x0000340804137981 */ /* 0x000ea8000c1e1900 */
[----:B------:R-:W2:Y:S01]  /*1260*/  LDG.E R0, desc[UR8][R4.64+0x38] ;  /* 0x0000380804007981 */ /* 0x000ea2000c1e1900 */
[----:B---3--:R-:W-:Y:S01]  /*1270*/  FMNMX3 R24, R24, R25, R26, !PT ;  /* 0x0000001918187276 */ /* 0x008fe2000780001a */
[----:B------:R-:W-:-:S03]  /*1280*/  UIADD3 UR4, UPT, UPT, UR4, 0x10, URZ ;  /* 0x0000001004047890 */ /* 0x000fc6000fffe0ff */
[----:B----4-:R-:W-:-:S03]  /*1290*/  FMNMX3 R17, R24, R17, R18, !PT ;  /* 0x0000001118117276 */ /* 0x010fc60007800012 */
[----:B------:R-:W-:Y:S02]  /*12a0*/  ISETP.NE.AND P1, PT, R3, UR4, PT ;  /* 0x0000000403007c0c */ /* 0x000fe4000bf25270 */
[----:B-----5:R-:W-:-:S04]  /*12b0*/  FMNMX3 R13, R17, R16, R13, !PT ;  /* 0x00000010110d7276 */ /* 0x020fc8000780000d */
[----:B------:R-:W-:-:S04]  /*12c0*/  FMNMX3 R11, R13, R14, R11, !PT ;  /* 0x0000000e0d0b7276 */ /* 0x000fc8000780000b */
[----:B------:R-:W-:-:S04]  /*12d0*/  FMNMX3 R6, R11, R7, R6, !PT ;  /* 0x000000070b067276 */ /* 0x000fc80007800006 */
[----:B--2---:R-:W-:-:S04]  /*12e0*/  FMNMX3 R6, R6, R20, R19, !PT ;  /* 0x0000001406067276 */ /* 0x004fc80007800013 */
[----:B------:R-:W-:Y:S01]  /*12f0*/  FMNMX3 R0, R6, R0, R21, !PT ;  /* 0x0000000006007276 */ /* 0x000fe20007800015 */
[----:B------:R-:W-:Y:S06]  /*1300*/  @P1 BRA `(.L_x_93) ;  /* 0xfffffffc00881947 */ /* 0x000fec000383ffff */
.L_x_92:
[----:B------:R-:W-:Y:S05]  /*1310*/  @!P2 BRA `(.L_x_91) ;  /* 0x0000000000b8a947 */ /* 0x000fea0003800000 */
[----:B------:R-:W-:Y:S02]  /*1320*/  ISETP.GE.U32.AND P1, PT, R23, 0x8, PT ;  /* 0x000000081700780c */ /* 0x000fe40003f26070 */
[----:B------:R-:W-:-:S04]  /*1330*/  LOP3.LUT R18, R15, 0x7, RZ, 0xc0, !PT ;  /* 0x000000070f127812 */ /* 0x000fc800078ec0ff */
[----:B------:R-:W-:-:S07]  /*1340*/  ISETP.NE.AND P2, PT, R18, RZ, PT ;  /* 0x000000ff1200720c */ /* 0x000fce0003f45270 */
[----:B------:R-:W-:Y:S06]  /*1350*/  @!P1 BRA `(.L_x_94) ;  /* 0x0000000000409947 */ /* 0x000fec0003800000 */
[----:B------:R-:W0:Y:S01]  /*1360*/  LDC.64 R4, c[0x0][0x3a0] ;  /* 0x0000e800ff047b82 */ /* 0x000e220000000a00 */
[----:B------:R-:W-:-:S05]  /*1370*/  IADD3 R7, PT, PT, R2, R3, RZ ;  /* 0x0000000302077210 */ /* 0x000fca0007ffe0ff */
        /* <DEDUP_REMOVED lines=8> */
[----:B------:R-:W5:Y:S01]  /*1400*/  LDG.E R16, desc[UR8][R4.64+0x1c] ;  /* 0x00001c0804107981 */ /* 0x000f62000c1e1900 */
[----:B------:R-:W-:-:S02]  /*1410*/  IADD3 R3, PT, PT, R3, 0x8, RZ ;  /* 0x0000000803037810 */ /* 0x000fc40007ffe0ff */
[----:B--2---:R-:W-:-:S04]  /*1420*/  FMNMX3 R6, R0, R7, R6, !PT ;  /* 0x0000000700067276 */ /* 0x004fc80007800006 */
[----:B---3--:R-:W-:-:S04]  /*1430*/  FMNMX3 R6, R6, R11, R13, !PT ;  /* 0x0000000b06067276 */ /* 0x008fc8000780000d */
[----:B----4-:R-:W-:-:S04]  /*1440*/  FMNMX3 R6, R6, R17, R14, !PT ;  /* 0x0000001106067276 */ /* 0x010fc8000780000e */
[----:B-----5:R-:W-:-:S07]  /*1450*/  FMNMX3 R0, R6, R19, R16, !PT ;  /* 0x0000001306007276 */ /* 0x020fce0007800010 */
.L_x_94:
        /* <DEDUP_REMOVED lines=11> */
[----:B------:R-:W3:Y:S01]  /*1510*/  LDG.E R13, desc[UR8][R4.64+0xc] ;  /* 0x00000c08040d7981 */ /* 0x000ee2000c1e1900 */
[----:B------:R-:W-:-:S02]  /*1520*/  IADD3 R3, PT, PT, R3, 0x4, RZ ;  /* 0x0000000403037810 */ /* 0x000fc40007ffe0ff */
[----:B--2---:R-:W-:-:S04]  /*1530*/  FMNMX3 R0, R0, R7, R6, !PT ;  /* 0x0000000700007276 */ /* 0x004fc80007800006 */
[----:B---3--:R-:W-:-:S07]  /*1540*/  FMNMX3 R0, R0, R11, R13, !PT ;  /* 0x0000000b00007276 */ /* 0x008fce000780000d */
.L_x_95:
[----:B------:R-:W-:Y:S05]  /*1550*/  @!P2 BRA `(.L_x_91) ;  /* 0x000000000028a947 */ /* 0x000fea0003800000 */
[----:B------:R-:W0:Y:S01]  /*1560*/  LDC.64 R6, c[0x0][0x3a0] ;  /* 0x0000e800ff067b82 */ /* 0x000e220000000a00 */
[----:B------:R-:W-:-:S05]  /*1570*/  UMOV UR4, URZ ;  /* 0x000000ff00047c82 */ /* 0x000fca0008000000 */
.L_x_96:
[----:B------:R-:W-:-:S05]  /*1580*/  IADD3 R5, PT, PT, R2, R3, RZ ;  /* 0x0000000302057210 */ /* 0x000fca0007ffe0ff */
[----:B0-----:R-:W-:-:S06]  /*1590*/  IMAD.WIDE R4, R5, 0x4, R6 ;  /* 0x0000000405047825 */ /* 0x001fcc00078e0206 */
[----:B------:R-:W2:Y:S01]  /*15a0*/  LDG.E R5, desc[UR8][R4.64] ;  /* 0x0000000804057981 */ /* 0x000ea2000c1e1900 */
[----:B------:R-:W-:Y:S01]  /*15b0*/  UIADD3 UR4, UPT, UPT, UR4, 0x1, URZ ;  /* 0x0000000104047890 */ /* 0x000fe2000fffe0ff */
[----:B------:R-:W-:-:S05]  /*15c0*/  IADD3 R3, PT, PT, R3, 0x1, RZ ;  /* 0x0000000103037810 */ /* 0x000fca0007ffe0ff */
[----:B------:R-:W-:Y:S02]  /*15d0*/  ISETP.NE.AND P1, PT, R14, UR4, PT ;  /* 0x000000040e007c0c */ /* 0x000fe4000bf25270 */
[----:B--2---:R-:W-:-:S11]  /*15e0*/  FMNMX R0, R5, R0, !PT ;  /* 0x0000000005007209 */ /* 0x004fd60007800000 */
[----:B------:R-:W-:Y:S05]  /*15f0*/  @P1 BRA `(.L_x_96) ;  /* 0xfffffffc00e01947 */ /* 0x000fea000383ffff */
.L_x_91:
[----:B------:R-:W-:Y:S01]  /*1600*/  HFMA2 R3, -RZ, RZ, 0, 0 ;  /* 0x00000000ff037431 */ /* 0x000fe200000001ff */
[----:B------:R-:W-:Y:S06]  /*1610*/  @!P0 BRA `(.L_x_97) ;  /* 0x0000000c00848947 */ /* 0x000fec0003800000 */
[----:B------:R-:W-:Y:S02]  /*1620*/  ISETP.GE.U32.AND P1, PT, R22, 0x7, PT ;  /* 0x000000071600780c */ /* 0x000fe40003f26070 */
[----:B------:R-:W-:Y:S02]  /*1630*/  LOP3.LUT R24, R15, 0x7, RZ, 0xc0, !PT ;  /* 0x000000070f187812 */ /* 0x000fe400078ec0ff */
[----:B------:R-:W-:Y:S02]  /*1640*/  MOV R3, RZ ;  /* 0x000000ff00037202 */ /* 0x000fe40000000f00 */
[----:B------:R-:W-:Y:S02]  /*1650*/  ISETP.NE.AND P2, PT, R24, RZ, PT ;  /* 0x000000ff1800720c */ /* 0x000fe40003f45270 */
[----:B------:R-:W-:-:S05]  /*1660*/  MOV R11, RZ ;  /* 0x000000ff000b7202 */ /* 0x000fca0000000f00 */
[----:B------:R-:W-:Y:S06]  /*1670*/  @!P1 BRA `(.L_x_98) ;  /* 0x0000000400ac9947 */ /* 0x000fec0003800000 */
[----:B------:R-:W0:Y:S01]  /*1680*/  LDC.64 R4, c[0x0][0x3a0] ;  /* 0x0000e800ff047b82 */ /* 0x000e220000000a00 */
[----:B------:R-:W-:Y:S01]  /*1690*/  LOP3.LUT R11, R15, 0x7ffffff8, RZ, 0xc0, !PT ;  /* 0x7ffffff80f0b7812 */ /* 0x000fe200078ec0ff */
[----:B------:R-:W-:Y:S01]  /*16a0*/  UMOV UR4, URZ ;  /* 0x000000ff00047c82 */ /* 0x000fe20008000000 */
[----:B------:R-:W-:-:S07]  /*16b0*/  MOV R3, RZ ;  /* 0x000000ff00037202 */ /* 0x000fce0000000f00 */
.L_x_99:
[----:B------:R-:W-:-:S05]  /*16c0*/  IADD3 R7, PT, PT, R2, UR4, RZ ;  /* 0x0000000402077c10 */ /* 0x000fca000fffe0ff */
[----:B0-----:R-:W-:-:S05]  /*16d0*/  IMAD.WIDE R6, R7, 0x4, R4 ;  /* 0x0000000407067825 */ /* 0x001fca00078e0204 */
[----:B------:R-:W2:Y:S04]  /*16e0*/  LDG.E R17, desc[UR8][R6.64] ;  /* 0x0000000806117981 */ /* 0x000ea8000c1e1900 */
[----:B------:R-:W3:Y:S04]  /*16f0*/  LDG.E R21, desc[UR8][R6.64+0x4] ;  /* 0x0000040806157981 */ /* 0x000ee8000c1e1900 */
[----:B------:R-:W4:Y:S01]  /*1700*/  LDG.E R25, desc[UR8][R6.64+0x8] ;  /* 0x0000080806197981 */ /* 0x000f22000c1e1900 */
[----:B------:R-:W-:Y:S01]  /*1710*/  HFMA2 R13, -RZ, RZ, 0.96630859375, -0.0022525787353515625 ;  /* 0x3bbb989dff0d7431 */ /* 0x000fe200000001ff */
[----:B------:R-:W-:-:S02]  /*1720*/  MOV R14, 0x437c0000 ;  /* 0x437c0000000e7802 */ /* 0x000fc40000000f00 */
[----:B------:R-:W5:Y:S01]  /*1730*/  LDG.E R23, desc[UR8][R6.64+0xc] ;  /* 0x00000c0806177981 */ /* 0x000f62000c1e1900 */
[----:B--2---:R-:W-:-:S04]  /*1740*/  FADD R16, R17, -R0 ;  /* 0x8000000011107221 */ /* 0x004fc80000000000 */
[----:B------:R-:W-:-:S04]  /*1750*/  FFMA.SAT R17, R16, R13, 0.5 ;  /* 0x3f00000010117423 */ /* 0x000fc8000000200d */
[----:B------:R-:W-:-:S04]  /*1760*/  FFMA.RM R18, R17, R14, 12582913 ;  /* 0x4b40000111127423 */ /* 0x000fc8000000400e */
[----:B------:R-:W-:-:S04]  /*1770*/  FADD R17, R18, -12583039 ;  /* 0xcb40007f12117421 */ /* 0x000fc80000000000 */
[----:B------:R-:W-:Y:S01]  /*1780*/  FFMA R19, R16, 1.4426950216293334961, -R17 ;  /* 0x3fb8aa3b10137823 */ /* 0x000fe20000000811 */
[----:B------:R-:W-:Y:S01]  /*1790*/  SHF.L.U32 R18, R18, 0x17, RZ ;  /* 0x0000001712127819 */ /* 0x000fe200000006ff */
[----:B------:R-:W2:Y:S02]  /*17a0*/  LDG.E R17, desc[UR8][R6.64+0x10] ;  /* 0x0000100806117981 */ /* 0x000ea4000c1e1900 */
[----:B------:R-:W-:Y:S01]  /*17b0*/  FFMA R27, R16, 1.925963033500011079e-08, R19 ;  /* 0x32a57060101b7823 */ /* 0x000fe20000000013 */
[--C-:B---3--:R-:W-:Y:S01]  /*17c0*/  FADD R16, R21, -R0.reuse ;  /* 0x8000000015107221 */ /* 0x108fe20000000000 */
[----:B----4-:R-:W-:Y:S01]  /*17d0*/  FADD R26, R25, -R0 ;  /* 0x80000000191a7221 */ /* 0x010fe20000000000 */
[----:B------:R-:W3:Y:S03]  /*17e0*/  LDG.E R19, desc[UR8][R6.64+0x14] ;  /* 0x0000140806137981 */ /* 0x000ee6000c1e1900 */
[----:B------:R-:W0:Y:S01]  /*17f0*/  MUFU.EX2 R27, R27 ;  /* 0x0000001b001b7308 */ /* 0x000e220000000800 */
[-C--:B------:R-:W-:Y:S01]  /*1800*/  FFMA.SAT R21, R16, R13.reuse, 0.5 ;  /* 0x3f00000010157423 */ /* 0x080fe2000000200d */
[----:B------:R-:W-:-:S04]  /*1810*/  FFMA.SAT R25, R26, R13, 0.5 ;  /* 0x3f0000001a197423 */ /* 0x000fc8000000200d */
[-C--:B------:R-:W-:Y:S01]  /*1820*/  FFMA.RM R25, R25, R14.reuse, 12582913 ;  /* 0x4b40000119197423 */ /* 0x080fe2000000400e */
[----:B0-----:R-:W-:Y:S01]  /*1830*/  FMUL R28, R18, R27 ;  /* 0x0000001b121c7220 */ /* 0x001fe20000400000 */
[----:B------:R-:W-:Y:S02]  /*1840*/  FFMA.RM R18, R21, R14, 12582913 ;  /* 0x4b40000115127423 */ /* 0x000fe4000000400e */
[----:B------:R-:W4:Y:S01]  /*1850*/  LDG.E R21, desc[UR8][R6.64+0x18] ;  /* 0x0000180806157981 */ /* 0x000f22000c1e1900 */
[----:B------:R-:W-:Y:S01]  /*1860*/  FADD R20, R28, R3 ;  /* 0x000000031c147221 */ /* 0x000fe20000000000 */
[----:B------:R-:W-:-:S04]  /*1870*/  FADD R3, R18, -12583039 ;  /* 0xcb40007f12037421 */ /* 0x000fc80000000000 */
[----:B------:R-:W-:-:S04]  /*1880*/  FFMA R3, R16, 1.4426950216293334961, -R3 ;  /* 0x3fb8aa3b10037823 */ /* 0x000fc80000000803 */
[----:B------:R-:W-:Y:S01]  /*1890*/  FFMA R27, R16, 1.925963033500011079e-08, R3 ;  /* 0x32a57060101b7823 */ /* 0x000fe20000000003 */
[----:B------:R-:W-:-:S04]  /*18a0*/  FADD R3, R25, -12583039 ;  /* 0xcb40007f19037421 */ /* 0x000fc80000000000 */
[----:B------:R-:W-:-:S04]  /*18b0*/  FFMA R3, R26, 1.4426950216293334961, -R3 ;  /* 0x3fb8aa3b1a037823 */ /* 0x000fc80000000803 */
[----:B------:R-:W-:Y:S02]  /*18c0*/  FFMA R16, R26, 1.925963033500011079e-08, R3 ;  /* 0x32a570601a107823 */ /* 0x000fe40000000003 */
[----:B------:R-:W4:Y:S01]  /*18d0*/  LDG.E R3, desc[UR8][R6.64+0x1c] ;  /* 0x00001c0806037981 */ /* 0x000f22000c1e1900 */
[----:B------:R-:W0:Y:S08]  /*18e0*/  MUFU.EX2 R27, R27 ;  /* 0x0000001b001b7308 */ /* 0x000e300000000800 */
[----:B------:R-:W1:Y:S01]  /*18f0*/  MUFU.EX2 R16, R16 ;  /* 0x0000001000107308 */ /* 0x000e620000000800 */
[----:B------:R-:W-:Y:S01]  /*1900*/  SHF.L.U32 R18, R18, 0x17, RZ ;  /* 0x0000001712127819 */ /* 0x000fe200000006ff */
[----:B-----5:R-:W-:Y:S01]  /*1910*/  FADD R26, R23, -R0 ;  /* 0x80000000171a7221 */ /* 0x020fe20000000000 */
[----:B------:R-:W-:-:S03]  /*1920*/  SHF.L.U32 R25, R25, 0x17, RZ ;  /* 0x0000001719197819 */ /* 0x000fc600000006ff */
[----:B------:R-:W-:Y:S01]  /*1930*/  FFMA.SAT R23, R26, R13, 0.5 ;  /* 0x3f0000001a177423 */ /* 0x000fe2000000200d */
[----:B0-----:R-:W-:-:S04]  /*1940*/  FMUL R29, R18, R27 ;  /* 0x0000001b121d7220 */ /* 0x001fc80000400000 */
[----:B------:R-:W-:Y:S01]  /*1950*/  FADD R18, R20, R29 ;  /* 0x0000001d14127221 */ /* 0x000fe20000000000 */
[----:B-1----:R-:W-:Y:S01]  /*1960*/  FMUL R25, R25, R16 ;  /* 0x0000001019197220 */ /* 0x002fe20000400000 */
[----:B------:R-:W-:Y:S01]  /*1970*/  FFMA.RM R16, R23, R14, 12582913 ;  /* 0x4b40000117107423 */ /* 0x000fe2000000400e */
[----:B------:R3:W-:Y:S02]  /*1980*/  STG.E desc[UR8][R6.64], R28 ;  /* 0x0000001c06007986 */ /* 0x0007e4000c101908 */
[----:B------:R-:W-:Y:S02]  /*1990*/  FADD R18, R18, R25 ;  /* 0x0000001912127221 */ /* 0x000fe40000000000 */
[----:B------:R0:W-:Y:S01]  /*19a0*/  STG.E desc[UR8][R6.64+0x8], R25 ;  /* 0x0000081906007986 */ /* 0x0001e2000c101908 */
[----:B------:R-:W-:-:S03]  /*19b0*/  UIADD3 UR4, UPT, UPT, UR4, 0x8, URZ ;  /* 0x0000000804047890 */ /* 0x000fc6000fffe0ff */
[----:B------:R1:W-:Y:S03]  /*19c0*/  STG.E desc[UR8][R6.64+0x4], R29 ;  /* 0x0000041d06007986 */ /* 0x0003e6000c101908 */
[----:B------:R-:W-:Y:S01]  /*19d0*/  ISETP.NE.AND P1, PT, R11, UR4, PT ;  /* 0x000000040b007c0c */ /* 0x000fe2000bf25270 */
[----:B--2---:R-:W-:Y:S01]  /*19e0*/  FADD R20, R17, -R0 ;  /* 0x8000000011147221 */ /* 0x004fe20000000000 */
[----:B------:R-:W-:-:S03]  /*19f0*/  FADD R17, R16, -12583039 ;  /* 0xcb40007f10117421 */ /* 0x000fc60000000000 */
[-C--:B------:R-:W-:Y:S01]  /*1a00*/  FFMA.SAT R27, R20, R13.reuse, 0.5 ;  /* 0x3f000000141b7423 */ /* 0x080fe2000000200d */
[----:B------:R-:W-:Y:S01]  /*1a10*/  FFMA R23, R26, 1.4426950216293334961, -R17 ;  /* 0x3fb8aa3b1a177823 */ /* 0x000fe20000000811 */
[----:B---3--:R-:W-:Y:S02]  /*1a20*/  FADD R28, R19, -R0 ;  /* 0x80000000131c7221 */ /* 0x008fe40000000000 */
[----:B------:R-:W-:Y:S02]  /*1a30*/  FFMA.RM R17, R27, R14, 12582913 ;  /* 0x4b4000011b117423 */ /* 0x000fe4000000400e */
[----:B------:R-:W-:Y:S02]  /*1a40*/  FFMA.SAT R27, R28, R13, 0.5 ;  /* 0x3f0000001c1b7423 */ /* 0x000fe4000000200d */
[----:B------:R-:W-:Y:S01]  /*1a50*/  FADD R19, R17, -12583039 ;  /* 0xcb40007f11137421 */ /* 0x000fe20000000000 */
[----:B------:R-:W-:-:S03]  /*1a60*/  FFMA R26, R26, 1.925963033500011079e-08, R23 ;  /* 0x32a570601a1a7823 */ /* 0x000fc60000000017 */
[----:B------:R-:W-:Y:S01]  /*1a70*/  FFMA R23, R20, 1.4426950216293334961, -R19 ;  /* 0x3fb8aa3b14177823 */ /* 0x000fe20000000813 */
[----:B------:R-:W-:-:S03]  /*1a80*/  FFMA.RM R19, R27, R14, 12582913 ;  /* 0x4b4000011b137423 */ /* 0x000fc6000000400e */
[----:B0-----:R-:W-:Y:S01]  /*1a90*/  FFMA R25, R20, 1.925963033500011079e-08, R23 ;  /* 0x32a5706014197823 */ /* 0x001fe20000000017 */
[----:B------:R-:W-:-:S04]  /*1aa0*/  FADD R23, R19, -12583039 ;  /* 0xcb40007f13177421 */ /* 0x000fc80000000000 */
[----:B------:R-:W-:Y:S01]  /*1ab0*/  FFMA R23, R28, 1.4426950216293334961, -R23 ;  /* 0x3fb8aa3b1c177823 */ /* 0x000fe20000000817 */
[----:B----4-:R-:W-:-:S03]  /*1ac0*/  FADD R20, R21, -R0 ;  /* 0x8000000015147221 */ /* 0x010fc60000000000 */
[----:B------:R-:W-:Y:S01]  /*1ad0*/  FFMA R23, R28, 1.925963033500011079e-08, R23 ;  /* 0x32a570601c177823 */ /* 0x000fe20000000017 */
[----:B------:R-:W-:-:S04]  /*1ae0*/  FFMA.SAT R21, R20, R13, 0.5 ;  /* 0x3f00000014157423 */ /* 0x000fc8000000200d */
[----:B------:R-:W-:Y:S01]  /*1af0*/  FFMA.RM R21, R21, R14, 12582913 ;  /* 0x4b40000115157423 */ /* 0x000fe2000000400e */
[----:B------:R-:W-:-:S04]  /*1b00*/  FADD R28, R3, -R0 ;  /* 0x80000000031c7221 */ /* 0x000fc80000000000 */
[----:B------:R-:W-:-:S04]  /*1b10*/  FFMA.SAT R13, R28, R13, 0.5 ;  /* 0x3f0000001c0d7423 */ /* 0x000fc8000000200d */
[----:B------:R-:W-:Y:S01]  /*1b20*/  FFMA.RM R14, R13, R14, 12582913 ;  /* 0x4b4000010d0e7423 */ /* 0x000fe2000000400e */
[----:B------:R-:W-:-:S03]  /*1b30*/  FADD R27, R21, -12583039 ;  /* 0xcb40007f151b7421 */ /* 0x000fc60000000000 */
[----:B------:R-:W-:Y:S01]  /*1b40*/  FADD R3, R14, -12583039 ;  /* 0xcb40007f0e037421 */ /* 0x000fe20000000000 */
[----:B------:R-:W-:-:S03]  /*1b50*/  FFMA R27, R20, 1.4426950216293334961, -R27 ;  /* 0x3fb8aa3b141b7823 */ /* 0x000fc6000000081b */
[----:B------:R-:W-:Y:S01]  /*1b60*/  FFMA R3, R28, 1.4426950216293334961, -R3 ;  /* 0x3fb8aa3b1c037823 */ /* 0x000fe20000000803 */
[----:B------:R-:W-:Y:S01]  /*1b70*/  FFMA R20, R20, 1.925963033500011079e-08, R27 ;  /* 0x32a5706014147823 */ /* 0x000fe2000000001b */
[----:B------:R-:W0:Y:S02]  /*1b80*/  MUFU.EX2 R26, R26 ;  /* 0x0000001a001a7308 */ /* 0x000e240000000800 */
[----:B------:R-:W-:-:S06]  /*1b90*/  FFMA R3, R28, 1.925963033500011079e-08, R3 ;  /* 0x32a570601c037823 */ /* 0x000fcc0000000003 */
[----:B------:R-:W2:Y:S01]  /*1ba0*/  MUFU.EX2 R25, R25 ;  /* 0x0000001900197308 */ /* 0x000ea20000000800 */
[----:B------:R-:W-:-:S07]  /*1bb0*/  SHF.L.U32 R13, R16, 0x17, RZ ;  /* 0x00000017100d7819 */ /* 0x000fce00000006ff */
[----:B------:R-:W3:Y:S08]  /*1bc0*/  MUFU.EX2 R23, R23 ;  /* 0x0000001700177308 */ /* 0x000ef00000000800 */
[----:B------:R-:W4:Y:S08]  /*1bd0*/  MUFU.EX2 R20, R20 ;  /* 0x0000001400147308 */ /* 0x000f300000000800 */
[----:B------:R-:W5:Y:S01]  /*1be0*/  MUFU.EX2 R3, R3 ;  /* 0x0000000300037308 */ /* 0x000f620000000800 */
[----:B0-----:R-:W-:Y:S01]  /*1bf0*/  FMUL R13, R13, R26 ;  /* 0x0000001a0d0d7220 */ /* 0x001fe20000400000 */
[----:B------:R-:W-:-:S02]  /*1c00*/  SHF.L.U32 R16, R17, 0x17, RZ ;  /* 0x0000001711107819 */ /* 0x000fc400000006ff */
[----:B------:R-:W-:Y:S02]  /*1c10*/  SHF.L.U32 R26, R19, 0x17, RZ ;  /* 0x00000017131a7819 */ /* 0x000fe400000006ff */
[----:B------:R-:W-:Y:S02]  /*1c20*/  SHF.L.U32 R21, R21, 0x17, RZ ;  /* 0x0000001715157819 */ /* 0x000fe400000006ff */
[----:B------:R-:W-:Y:S01]  /*1c30*/  SHF.L.U32 R14, R14, 0x17, RZ ;  /* 0x000000170e0e7819 */ /* 0x000fe200000006ff */
[----:B--2---:R-:W-:Y:S01]  /*1c40*/  FMUL R25, R16, R25 ;  /* 0x0000001910197220 */ /* 0x004fe20000400000 */
[----:B---3--:R-:W-:Y:S01]  /*1c50*/  FMUL R23, R26, R23 ;  /* 0x000000171a177220 */ /* 0x008fe20000400000 */
[----:B----4-:R-:W-:Y:S01]  /*1c60*/  FMUL R21, R21, R20 ;  /* 0x0000001415157220 */ /* 0x010fe20000400000 */
[----:B------:R1:W-:Y:S01]  /*1c70*/  STG.E desc[UR8][R6.64+0xc], R13 ;  /* 0x00000c0d06007986 */ /* 0x0003e2000c101908 */
[----:B-----5:R-:W-:-:S03]  /*1c80*/  FMUL R17, R14, R3 ;  /* 0x000000030e117220 */ /* 0x020fc60000400000 */
[----:B------:R1:W-:Y:S04]  /*1c90*/  STG.E desc[UR8][R6.64+0x10], R25 ;  /* 0x0000101906007986 */ /* 0x0003e8000c101908 */
[----:B------:R1:W-:Y:S04]  /*1ca0*/  STG.E desc[UR8][R6.64+0x14], R23 ;  /* 0x0000141706007986 */ /* 0x0003e8000c101908 */
[----:B------:R1:W-:Y:S04]  /*1cb0*/  STG.E desc[UR8][R6.64+0x18], R21 ;  /* 0x0000181506007986 */ /* 0x0003e8000c101908 */
[----:B------:R1:W-:Y:S01]  /*1cc0*/  STG.E desc[UR8][R6.64+0x1c], R17 ;  /* 0x00001c1106007986 */ /* 0x0003e2000c101908 */
[----:B------:R-:W-:-:S04]  /*1cd0*/  FADD R18, R18, R13 ;  /* 0x0000000d12127221 */ /* 0x000fc80000000000 */
[----:B------:R-:W-:-:S04]  /*1ce0*/  FADD R18, R18, R25 ;  /* 0x0000001912127221 */ /* 0x000fc80000000000 */
[----:B------:R-:W-:-:S04]  /*1cf0*/  FADD R18, R18, R23 ;  /* 0x0000001712127221 */ /* 0x000fc80000000000 */
[----:B------:R-:W-:-:S04]  /*1d00*/  FADD R18, R18, R21 ;  /* 0x0000001512127221 */ /* 0x000fc80000000000 */
[----:B------:R-:W-:Y:S01]  /*1d10*/  FADD R3, R18, R17 ;  /* 0x0000001112037221 */ /* 0x000fe20000000000 */
[----:B-1----:R-:W-:Y:S06]  /*1d20*/  @P1 BRA `(.L_x_99) ;  /* 0xfffffff800641947 */ /* 0x002fec000383ffff */
.L_x_98:
        /* <DEDUP_REMOVED lines=9> */
[----:B------:R-:W3:Y:S04]  /*1dc0*/  LDG.E R19, desc[UR8][R4.64+0x4] ;  /* 0x0000040804137981 */ /* 0x000ee8000c1e1900 */
[----:B------:R-:W4:Y:S04]  /*1dd0*/  LDG.E R23, desc[UR8][R4.64+0x8] ;  /* 0x0000080804177981 */ /* 0x000f28000c1e1900 */
[----:B------:R-:W5:Y:S01]  /*1de0*/  LDG.E R17, desc[UR8][R4.64+0xc] ;  /* 0x00000c0804117981 */ /* 0x000f62000c1e1900 */
[----:B------:R-:W-:Y:S01]  /*1df0*/  HFMA2 R13, -RZ, RZ, 0.96630859375, -0.0022525787353515625 ;  /* 0x3bbb989dff0d7431 */ /* 0x000fe200000001ff */
[----:B------:R-:W-:-:S02]  /*1e00*/  MOV R14, 0x437c0000 ;  /* 0x437c0000000e7802 */ /* 0x000fc40000000f00 */
[----:B------:R-:W-:Y:S01]  /*1e10*/  IADD3 R11, PT, PT, R11, 0x4, RZ ;  /* 0x000000040b0b7810 */ /* 0x000fe20007ffe0ff */
[----:B--2---:R-:W-:-:S04]  /*1e20*/  FADD R20, R7, -R0 ;  /* 0x8000000007147221 */ /* 0x004fc80000000000 */
[----:B------:R-:W-:Y:S01]  /*1e30*/  FFMA.SAT R7, R20, R13, 0.5 ;  /* 0x3f00000014077423 */ /* 0x000fe2000000200d */
[----:B---3--:R-:W-:-:S03]  /*1e40*/  FADD R18, R19, -R0 ;  /* 0x8000000013127221 */ /* 0x008fc60000000000 */
[-C--:B------:R-:W-:Y:S01]  /*1e50*/  FFMA.RM R6, R7, R14.reuse, 12582913 ;  /* 0x4b40000107067423 */ /* 0x080fe2000000400e */
[-C--:B------:R-:W-:Y:S01]  /*1e60*/  FFMA.SAT R7, R18, R13.reuse, 0.5 ;  /* 0x3f00000012077423 */ /* 0x080fe2000000200d */
[----:B----4-:R-:W-:Y:S02]  /*1e70*/  FADD R16, R23, -R0 ;  /* 0x8000000017107221 */ /* 0x010fe40000000000 */
[----:B------:R-:W-:Y:S01]  /*1e80*/  FADD R19, R6, -12583039 ;  /* 0xcb40007f06137421 */ /* 0x000fe20000000000 */
[----:B------:R-:W-:Y:S01]  /*1e90*/  FFMA.RM R7, R7, R14, 12582913 ;  /* 0x4b40000107077423 */ /* 0x000fe2000000400e */
[----:B------:R-:W-:Y:S01]  /*1ea0*/  FFMA.SAT R25, R16, R13, 0.5 ;  /* 0x3f00000010197423 */ /* 0x000fe2000000200d */
[----:B------:R-:W-:Y:S01]  /*1eb0*/  SHF.L.U32 R6, R6, 0x17, RZ ;  /* 0x0000001706067819 */ /* 0x000fe200000006ff */
[----:B------:R-:W-:Y:S01]  /*1ec0*/  FFMA R19, R20, 1.4426950216293334961, -R19 ;  /* 0x3fb8aa3b14137823 */ /* 0x000fe20000000813 */
[----:B------:R-:W-:-:S03]  /*1ed0*/  FADD R23, R7, -12583039 ;  /* 0xcb40007f07177421 */ /* 0x000fc60000000000 */
[----:B------:R-:W-:Y:S01]  /*1ee0*/  FFMA R19, R20, 1.925963033500011079e-08, R19 ;  /* 0x32a5706014137823 */ /* 0x000fe20000000013 */
[----:B-----5:R-:W-:Y:S01]  /*1ef0*/  FADD R20, R17, -R0 ;  /* 0x8000000011147221 */ /* 0x020fe20000000000 */
[-C--:B------:R-:W-:Y:S01]  /*1f00*/  FFMA.RM R17, R25, R14.reuse, 12582913 ;  /* 0x4b40000119117423 */ /* 0x080fe2000000400e */
[----:B------:R-:W-:Y:S02]  /*1f10*/  FFMA R23, R18, 1.4426950216293334961, -R23 ;  /* 0x3fb8aa3b12177823 */ /* 0x000fe40000000817 */
[----:B------:R-:W-:Y:S01]  /*1f20*/  FFMA.SAT R27, R20, R13, 0.5 ;  /* 0x3f000000141b7423 */ /* 0x000fe2000000200d */
[----:B------:R-:W-:Y:S01]  /*1f30*/  FADD R25, R17, -12583039 ;  /* 0xcb40007f11197421 */ /* 0x000fe20000000000 */
[----:B------:R-:W-:Y:S01]  /*1f40*/  FFMA R13, R18, 1.925963033500011079e-08, R23 ;  /* 0x32a57060120d7823 */ /* 0x000fe20000000017 */
[----:B------:R-:W0:Y:S01]  /*1f50*/  MUFU.EX2 R19, R19 ;  /* 0x0000001300137308 */ /* 0x000e220000000800 */
[----:B------:R-:W-:Y:S01]  /*1f60*/  FFMA.RM R14, R27, R14, 12582913 ;  /* 0x4b4000011b0e7423 */ /* 0x000fe2000000400e */
[----:B------:R-:W-:Y:S01]  /*1f70*/  FFMA R25, R16, 1.4426950216293334961, -R25 ;  /* 0x3fb8aa3b10197823 */ /* 0x000fe20000000819 */
[----:B------:R-:W-:-:S02]  /*1f80*/  SHF.L.U32 R18, R7, 0x17, RZ ;  /* 0x0000001707127819 */ /* 0x000fc400000006ff */
[----:B------:R-:W-:Y:S01]  /*1f90*/  FADD R23, R14, -12583039 ;  /* 0xcb40007f0e177421 */ /* 0x000fe20000000000 */
[----:B------:R-:W-:Y:S01]  /*1fa0*/  FFMA R16, R16, 1.925963033500011079e-08, R25 ;  /* 0x32a5706010107823 */ /* 0x000fe20000000019 */
[----:B------:R-:W-:Y:S01]  /*1fb0*/  SHF.L.U32 R17, R17, 0x17, RZ ;  /* 0x0000001711117819 */ /* 0x000fe200000006ff */
[----:B------:R-:W1:Y:S01]  /*1fc0*/  MUFU.EX2 R13, R13 ;  /* 0x0000000d000d7308 */ /* 0x000e620000000800 */
[----:B------:R-:W-:Y:S01]  /*1fd0*/  FFMA R23, R20, 1.4426950216293334961, -R23 ;  /* 0x3fb8aa3b14177823 */ /* 0x000fe20000000817 */
[----:B------:R-:W-:-:S03]  /*1fe0*/  SHF.L.U32 R14, R14, 0x17, RZ ;  /* 0x000000170e0e7819 */ /* 0x000fc600000006ff */
[----:B------:R-:W-:-:S03]  /*1ff0*/  FFMA R23, R20, 1.925963033500011079e-08, R23 ;  /* 0x32a5706014177823 */ /* 0x000fc60000000017 */
[----:B------:R-:W2:Y:S01]  /*2000*/  MUFU.EX2 R16, R16 ;  /* 0x0000001000107308 */ /* 0x000ea20000000800 */
[----:B0-----:R-:W-:-:S04]  /*2010*/  FMUL R6, R6, R19 ;  /* 0x0000001306067220 */ /* 0x001fc80000400000 */
[----:B------:R-:W-:Y:S01]  /*2020*/  FADD R3, R3, R6 ;  /* 0x0000000603037221 */ /* 0x000fe20000000000 */
[----:B------:R0:W-:Y:S02]  /*2030*/  STG.E desc[UR8][R4.64], R6 ;  /* 0x0000000604007986 */ /* 0x0001e4000c101908 */
[----:B------:R-:W3:Y:S01]  /*2040*/  MUFU.EX2 R23, R23 ;  /* 0x0000001700177308 */ /* 0x000ee20000000800 */
[----:B-1----:R-:W-:-:S04]  /*2050*/  FMUL R13, R18, R13 ;  /* 0x0000000d120d7220 */ /* 0x002fc80000400000 */
[----:B------:R-:W-:Y:S01]  /*2060*/  FADD R3, R3, R13 ;  /* 0x0000000d03037221 */ /* 0x000fe20000000000 */
[----:B------:R0:W-:Y:S01]  /*2070*/  STG.E desc[UR8][R4.64+0x4], R13 ;  /* 0x0000040d04007986 */ /* 0x0001e2000c101908 */
[----:B--2---:R-:W-:-:S04]  /*2080*/  FMUL R17, R17, R16 ;  /* 0x0000001011117220 */ /* 0x004fc80000400000 */
[----:B------:R-:W-:Y:S01]  /*2090*/  FADD R3, R3, R17 ;  /* 0x0000001103037221 */ /* 0x000fe20000000000 */
[----:B------:R0:W-:Y:S01]  /*20a0*/  STG.E desc[UR8][R4.64+0x8], R17 ;  /* 0x0000081104007986 */ /* 0x0001e2000c101908 */
[----:B---3--:R-:W-:-:S04]  /*20b0*/  FMUL R14, R14, R23 ;  /* 0x000000170e0e7220 */ /* 0x008fc80000400000 */
[----:B------:R-:W-:Y:S01]  /*20c0*/  FADD R3, R3, R14 ;  /* 0x0000000e03037221 */ /* 0x000fe20000000000 */
[----:B------:R0:W-:Y:S06]  /*20d0*/  STG.E desc[UR8][R4.64+0xc], R14 ;  /* 0x00000c0e04007986 */ /* 0x0001ec000c101908 */
.L_x_100:
[----:B------:R-:W-:Y:S05]  /*20e0*/  @!P2 BRA `(.L_x_97) ;  /* 0x0000000000d0a947 */ /* 0x000fea0003800000 */
[----:B------:R-:W-:Y:S02]  /*20f0*/  ISETP.NE.AND P1, PT, R21, 0x1, PT ;  /* 0x000000011500780c */ /* 0x000fe40003f25270 */
[----:B0-----:R-:W-:-:S04]  /*2100*/  LOP3.LUT R4, R15, 0x1, RZ, 0xc0, !PT ;  /* 0x000000010f047812 */ /* 0x001fc800078ec0ff */
[----:B------:R-:W-:-:S07]  /*2110*/  ISETP.NE.U32.AND P2, PT, R4, 0x1, PT ;  /* 0x000000010400780c */ /* 0x000fce0003f45070 */
[----:B------:R-:W-:Y:S06]  /*2120*/  @!P1 BRA `(.L_x_101) ;  /* 0x0000000000789947 */ /* 0x000fec0003800000 */
[----:B------:R-:W0:Y:S01]  /*2130*/  LDC.64 R4, c[0x0][0x3a0] ;  /* 0x0000e800ff047b82 */ /* 0x000e220000000a00 */
[----:B------:R-:W-:-:S05]  /*2140*/  IADD3 R7, PT, PT, R2, R11, RZ ;  /* 0x0000000b02077210 */ /* 0x000fca0007ffe0ff */
[----:B0-----:R-:W-:-:S05]  /*2150*/  IMAD.WIDE R4, R7, 0x4, R4 ;  /* 0x0000000407047825 */ /* 0x001fca00078e0204 */
[----:B------:R-:W2:Y:S04]  /*2160*/  LDG.E R7, desc[UR8][R4.64] ;  /* 0x0000000804077981 */ /* 0x000ea8000c1e1900 */
[----:B------:R-:W3:Y:S01]  /*2170*/  LDG.E R13, desc[UR8][R4.64+0x4] ;  /* 0x00000408040d7981 */ /* 0x000ee2000c1e1900 */
[----:B------:R-:W-:Y:S01]  /*2180*/  HFMA2 R16, -RZ, RZ, 0.96630859375, -0.0022525787353515625 ;  /* 0x3bbb989dff107431 */ /* 0x000fe200000001ff */
[----:B------:R-:W-:Y:S02]  /*2190*/  MOV R17, 0x437c0000 ;  /* 0x437c000000117802 */ /* 0x000fe40000000f00 */
[----:B------:R-:W-:Y:S01]  /*21a0*/  IADD3 R11, PT, PT, R11, 0x2, RZ ;  /* 0x000000020b0b7810 */ /* 0x000fe20007ffe0ff */
[--C-:B--2---:R-:W-:Y:S01]  /*21b0*/  FADD R7, R7, -R0.reuse ;  /* 0x8000000007077221 */ /* 0x104fe20000000000 */
[----:B---3--:R-:W-:-:S03]  /*21c0*/  FADD R13, R13, -R0 ;  /* 0x800000000d0d7221 */ /* 0x008fc60000000000 */
        /* <DEDUP_REMOVED lines=11> */
[----:B------:R-:W-:-:S02]  /*2280*/  FFMA R18, R13, 1.925963033500011079e-08, R18 ;  /* 0x32a570600d127823 */ /* 0x000fc40000000012 */
[----:B------:R-:W0:Y:S08]  /*2290*/  MUFU.EX2 R7, R14 ;  /* 0x0000000e00077308 */ /* 0x000e300000000800 */
[----:B------:R-:W1:Y:S01]  /*22a0*/  MUFU.EX2 R13, R18 ;  /* 0x00000012000d7308 */ /* 0x000e620000000800 */
[----:B0-----:R-:W-:-:S04]  /*22b0*/  FMUL R6, R6, R7 ;  /* 0x0000000706067220 */ /* 0x001fc80000400000 */
[----:B------:R-:W-:Y:S01]  /*22c0*/  FADD R3, R3, R6 ;  /* 0x0000000603037221 */ /* 0x000fe20000000000 */
[----:B------:R0:W-:Y:S01]  /*22d0*/  STG.E desc[UR8][R4.64], R6 ;  /* 0x0000000604007986 */ /* 0x0001e2000c101908 */
[----:B-1----:R-:W-:-:S04]  /*22e0*/  FMUL R13, R16, R13 ;  /* 0x0000000d100d7220 */ /* 0x002fc80000400000 */
[----:B------:R-:W-:Y:S01]  /*22f0*/  FADD R3, R3, R13 ;  /* 0x0000000d03037221 */ /* 0x000fe20000000000 */
[----:B------:R0:W-:Y:S06]  /*2300*/  STG.E desc[UR8][R4.64+0x4], R13 ;  /* 0x0000040d04007986 */ /* 0x0001ec000c101908 */
.L_x_101:
[----:B------:R-:W-:Y:S05]  /*2310*/  @P2 BRA `(.L_x_97) ;  /* 0x0000000000442947 */ /* 0x000fea0003800000 */
[----:B0-----:R-:W0:Y:S01]  /*2320*/  LDC.64 R4, c[0x0][0x3a0] ;  /* 0x0000e800ff047b82 */ /* 0x001e220000000a00 */
[----:B------:R-:W-:-:S05]  /*2330*/  IADD3 R11, PT, PT, R2, R11, RZ ;  /* 0x0000000b020b7210 */ /* 0x000fca0007ffe0ff */
[----:B0-----:R-:W-:-:S05]  /*2340*/  IMAD.WIDE R4, R11, 0x4, R4 ;  /* 0x000000040b047825 */ /* 0x001fca00078e0204 */
[----:B------:R-:W2:Y:S01]  /*2350*/  LDG.E R7, desc[UR8][R4.64] ;  /* 0x0000000804077981 */ /* 0x000ea2000c1e1900 */
[----:B------:R-:W-:Y:S01]  /*2360*/  HFMA2 R6, -RZ, RZ, 0.96630859375, -0.0022525787353515625 ;  /* 0x3bbb989dff067431 */ /* 0x000fe200000001ff */
[----:B------:R-:W-:Y:S01]  /*2370*/  MOV R11, 0x437c0000 ;  /* 0x437c0000000b7802 */ /* 0x000fe20000000f00 */
[----:B--2---:R-:W-:-:S04]  /*2380*/  FADD R7, R7, -R0 ;  /* 0x8000000007077221 */ /* 0x004fc80000000000 */
        /* <DEDUP_REMOVED lines=9> */
[----:B------:R1:W-:Y:S06]  /*2420*/  STG.E desc[UR8][R4.64], R0 ;  /* 0x0000000004007986 */ /* 0x0003ec000c101908 */
.L_x_97:
[----:B------:R-:W-:Y:S05]  /*2430*/  @!P0 BRA `(.L_x_102) ;  /* 0x0000001c00f88947 */ /* 0x000fea0003800000 */
[----:B------:R-:W-:Y:S01]  /*2440*/  ISETP.GE.U32.AND P0, PT, R22, 0xf, PT ;  /* 0x0000000f1600780c */ /* 0x000fe20003f06070 */
[----:B------:R-:W-:Y:S01]  /*2450*/  HFMA2 R11, -RZ, RZ, 0, 0 ;  /* 0x00000000ff0b7431 */ /* 0x000fe200000001ff */
[----:B0-----:R-:W-:-:S11]  /*2460*/  LOP3.LUT R13, R15, 0xf, RZ, 0xc0, !PT ;  /* 0x0000000f0f0d7812 */ /* 0x001fd600078ec0ff */
[----:B------:R-:W-:Y:S05]  /*2470*/  @!P0 BRA `(.L_x_103) ;  /* 0x0000001000248947 */ /* 0x000fea0003800000 */
[----:B-1----:R-:W0:Y:S01]  /*2480*/  LDC.64 R4, c[0x0][0x3a0] ;  /* 0x0000e800ff047b82 */ /* 0x002e220000000a00 */
[----:B------:R-:W-:Y:S01]  /*2490*/  LOP3.LUT R11, R15, 0x7ffffff0, RZ, 0xc0, !PT ;  /* 0x7ffffff00f0b7812 */ /* 0x000fe200078ec0ff */
[----:B------:R-:W-:-:S06]  /*24a0*/  UMOV UR4, URZ ;  /* 0x000000ff00047c82 */ /* 0x000fcc0008000000 */
.L_x_136:
[----:B--2---:R-:W-:-:S05]  /*24b0*/  IADD3 R7, PT, PT, R2, UR4, RZ ;  /* 0x0000000402077c10 */ /* 0x004fca000fffe0ff */
[----:B0-----:R-:W-:-:S05]  /*24c0*/  IMAD.WIDE R6, R7, 0x4, R4 ;  /* 0x0000000407067825 */ /* 0x001fca00078e0204 */
[----:B------:R-:W2:Y:S01]  /*24d0*/  LDG.E R0, desc[UR8][R6.64] ;  /* 0x0000000806007981 */ /* 0x000ea2000c1e1900 */
[----:B------:R-:W0:Y:S01]  /*24e0*/  MUFU.RCP R14, R3 ;  /* 0x00000003000e7308 */ /* 0x000e220000001000 */
[----:B------:R-:W-:Y:S01]  /*24f0*/  UIADD3 UR4, UPT, UPT, UR4, 0x10, URZ ;  /* 0x0000001004047890 */ /* 0x000fe2000fffe0ff */
[----:B------:R-:W-:Y:S01]  /*2500*/  BSSY.RECONVERGENT B2, `(.L_x_104) ;  /* 0x000000d000027945 */ /* 0x000fe20003800200 */
[----:B------:R-:W-:-:S04]  /*2510*/  FSETP.NEU.AND P1, PT, R3, RZ, PT ;  /* 0x000000ff0300720b */ /* 0x000fc80003f2d000 */
[----:B------:R-:W-:Y:S01]  /*2520*/  ISETP.NE.AND P2, PT, R11, UR4, PT ;  /* 0x000000040b007c0c */ /* 0x000fe2000bf45270 */
[----:B0-----:R-:W-:-:S04]  /*2530*/  FFMA R15, R14, -R3, 1 ;  /* 0x3f8000000e0f7423 */ /* 0x001fc80000000803 */
[----:B------:R-:W-:Y:S01]  /*2540*/  FFMA R15, R14, R15, R14 ;  /* 0x0000000f0e0f7223 */ /* 0x000fe2000000000e */
[----:B--2---:R-:W0:Y:S03]  /*2550*/  FCHK P0, R0, R3 ;  /* 0x0000000300007302 */ /* 0x004e260000000000 */
[----:B------:R-:W-:-:S04]  /*2560*/  FFMA R14, R0, R15, RZ ;  /* 0x0000000f000e7223 */ /* 0x000fc800000000ff */
[----:B------:R-:W-:-:S04]  /*2570*/  FFMA R16, R14, -R3, R0 ;  /* 0x800000030e107223 */ /* 0x000fc80000000000 */
[----:B------:R-:W-:Y:S01]  /*2580*/  FFMA R14, R15, R16, R14 ;  /* 0x000000100f0e7223 */ /* 0x000fe2000000000e */
[----:B0-----:R-:W-:Y:S06]  /*2590*/  @!P0 BRA `(.L_x_105) ;  /* 0x00000000000c8947 */ /* 0x001fec0003800000 */
[----:B------:R-:W-:-:S07]  /*25a0*/  MOV R14, 0x25c0 ;  /* 0x000025c0000e7802 */ /* 0x000fce0000000f00 */
[----:B------:R-:W-:Y:S05]  /*25b0*/  CALL.REL.NOINC `($__internal_1_$__cuda_sm3x_div_rn_noftz_f32_slowpath) ;  /* 0x0000002800647944 */ /* 0x000fea0003c00000 */
[----:B------:R-:W-:-:S07]  /*25c0*/  MOV R14, R0 ;  /* 0x00000000000e7202 */ /* 0x000fce0000000f00 */
.L_x_105:
[----:B------:R-:W-:Y:S05]  /*25d0*/  BSYNC.RECONVERGENT B2 ;  /* 0x0000000000027941 */ /* 0x000fea0003800200 */
.L_x_104:
[----:B------:R-:W2:Y:S01]  /*25e0*/  LDG.E R19, desc[UR8][R6.64+0x4] ;  /* 0x0000040806137981 */ /* 0x000ea2000c1e1900 */
[----:B------:R-:W0:Y:S01]  /*25f0*/  MUFU.RCP R0, R3 ;  /* 0x0000000300007308 */ /* 0x000e220000001000 */
[----:B------:R-:W-:Y:S01]  /*2600*/  FSEL R15, R14, RZ, P1 ;  /* 0x000000ff0e0f7208 */ /* 0x000fe20000800000 */
[----:B------:R-:W-:Y:S04]  /*2610*/  BSSY.RECONVERGENT B2, `(.L_x_106) ;  /* 0x000000c000027945 */ /* 0x000fe80003800200 */
[----:B------:R1:W-:Y:S01]  /*2620*/  STG.E desc[UR8][R6.64], R15 ;  /* 0x0000000f06007986 */ /* 0x0003e2000c101908 */
[----:B0-----:R-:W-:-:S04]  /*2630*/  FFMA R17, R0, -R3, 1 ;  /* 0x3f80000000117423 */ /* 0x001fc80000000803 */
[----:B------:R-:W-:Y:S01]  /*2640*/  FFMA R0, R0, R17, R0 ;  /* 0x0000001100007223 */ /* 0x000fe20000000000 */
[----:B--2---:R-:W0:Y:S03]  /*2650*/  FCHK P0, R19, R3 ;  /* 0x0000000313007302 */ /* 0x004e260000000000 */
[----:B------:R-:W-:-:S04]  /*2660*/  FFMA R14, R0, R19, RZ ;  /* 0x00000013000e7223 */ /* 0x000fc800000000ff */
[----:B------:R-:W-:-:S04]  /*2670*/  FFMA R17, R14, -R3, R19 ;  /* 0x800000030e117223 */ /* 0x000fc80000000013 */
[----:B------:R-:W-:Y:S01]  /*2680*/  FFMA R0, R0, R17, R14 ;  /* 0x0000001100007223 */ /* 0x000fe2000000000e */
[----:B01----:R-:W-:Y:S06]  /*2690*/  @!P0 BRA `(.L_x_107) ;  /* 0x00000000000c8947 */ /* 0x003fec0003800000 */
[----:B------:R-:W-:Y:S02]  /*26a0*/  MOV R0, R19 ;  /* 0x0000001300007202 */ /* 0x000fe40000000f00 */
[----:B------:R-:W-:-:S07]  /*26b0*/  MOV R14, 0x26d0 ;  /* 0x000026d0000e7802 */ /* 0x000fce0000000f00 */
[----:B------:R-:W-:Y:S05]  /*26c0*/  CALL.REL.NOINC `($__internal_1_$__cuda_sm3x_div_rn_noftz_f32_slowpath) ;  /* 0x0000002800207944 */ /* 0x000fea0003c00000 */
.L_x_107:
[----:B------:R-:W-:Y:S05]  /*26d0*/  BSYNC.RECONVERGENT B2 ;  /* 0x0000000000027941 */ /* 0x000fea0003800200 */
.L_x_106:
        /* <DEDUP_REMOVED lines=15> */
.L_x_109:
[----:B------:R-:W-:Y:S05]  /*27d0*/  BSYNC.RECONVERGENT B2 ;  /* 0x0000000000027941 */ /* 0x000fea0003800200 */
.L_x_108:
        /* <DEDUP_REMOVED lines=15> */
.L_x_111:
[----:B------:R-:W-:Y:S05]  /*28d0*/  BSYNC.RECONVERGENT B2 ;  /* 0x0000000000027941 */ /* 0x000fea0003800200 */
.L_x_110:
        /* <DEDUP_REMOVED lines=15> */
.L_x_113:
[----:B------:R-:W-:Y:S05]  /*29d0*/  BSYNC.RECONVERGENT B2 ;  /* 0x0000000000027941 */ /* 0x000fea0003800200 */
.L_x_112:
        /* <DEDUP_REMOVED lines=15> */
.L_x_115:
[----:B------:R-:W-:Y:S05]  /*2ad0*/  BSYNC.RECONVERGENT B2 ;  /* 0x0000000000027941 */ /* 0x000fea0003800200 */
.L_x_114:
        /* <DEDUP_REMOVED lines=15> */
.L_x_117:
[----:B------:R-:W-:Y:S05]  /*2bd0*/  BSYNC.RECONVERGENT B2 ;  /* 0x0000000000027941 */ /* 0x000fea0003800200 */
.L_x_116:
        /* <DEDUP_REMOVED lines=15> */
.L_x_119:
[----:B------:R-:W-:Y:S05]  /*2cd0*/  BSYNC.RECONVERGENT B2 ;  /* 0x0000000000027941 */ /* 0x000fea0003800200 */
.L_x_118:
        /* <DEDUP_REMOVED lines=15> */
.L_x_121:
[----:B------:R-:W-:Y:S05]  /*2dd0*/  BSYNC.RECONVERGENT B2 ;  /* 0x0000000000027941 */ /* 0x000fea0003800200 */
.L_x_120:
        /* <DEDUP_REMOVED lines=15> */
.L_x_123:
[----:B------:R-:W-:Y:S05]  /*2ed0*/  BSYNC.RECONVERGENT B2 ;  /* 0x0000000000027941 */ /* 0x000fea0003800200 */
.L_x_122:
        /* <DEDUP_REMOVED lines=15> */
.L_x_125:
[----:B------:R-:W-:Y:S05]  /*2fd0*/  BSYNC.RECONVERGENT B2 ;  /* 0x0000000000027941 */ /* 0x000fea0003800200 */
.L_x_124:
        /* <DEDUP_REMOVED lines=15> */
.L_x_127:
[----:B------:R-:W-:Y:S05]  /*30d0*/  BSYNC.RECONVERGENT B2 ;  /* 0x0000000000027941 */ /* 0x000fea0003800200 */
.L_x_126:
        /* <DEDUP_REMOVED lines=15> */
.L_x_129:
[----:B------:R-:W-:Y:S05]  /*31d0*/  BSYNC.RECONVERGENT B2 ;  /* 0x0000000000027941 */ /* 0x000fea0003800200 */
.L_x_128:
        /* <DEDUP_REMOVED lines=15> */
.L_x_131:
[----:B------:R-:W-:Y:S05]  /*32d0*/  BSYNC.RECONVERGENT B2 ;  /* 0x0000000000027941 */ /* 0x000fea0003800200 */
.L_x_130:
        /* <DEDUP_REMOVED lines=15> */
.L_x_133:
[----:B------:R-:W-:Y:S05]  /*33d0*/  BSYNC.RECONVERGENT B2 ;  /* 0x0000000000027941 */ /* 0x000fea0003800200 */
.L_x_132:
        /* <DEDUP_REMOVED lines=15> */
.L_x_135:
[----:B------:R-:W-:Y:S05]  /*34d0*/  BSYNC.RECONVERGENT B2 ;  /* 0x0000000000027941 */ /* 0x000fea0003800200 */
.L_x_134:
[----:B------:R-:W-:-:S05]  /*34e0*/  FSEL R15, R0, RZ, P1 ;  /* 0x000000ff000f7208 */ /* 0x000fca0000800000 */
[----:B------:R2:W-:Y:S01]  /*34f0*/  STG.E desc[UR8][R6.64+0x3c], R15 ;  /* 0x00003c0f06007986 */ /* 0x0005e2000c101908 */
[----:B------:R-:W-:Y:S05]  /*3500*/  @P2 BRA `(.L_x_136) ;  /* 0xffffffec00e82947 */ /* 0x000fea000383ffff */
.L_x_103:
[----:B------:R-:W-:-:S13]  /*3510*/  ISETP.NE.AND P0, PT, R13, RZ, PT ;  /* 0x000000ff0d00720c */ /* 0x000fda0003f05270 */
[----:B------:R-:W-:Y:S05]  /*3520*/  @!P0 BRA `(.L_x_102) ;  /* 0x0000000c00bc8947 */ /* 0x000fea0003800000 */
[----:B------:R-:W0:Y:S01]  /*3530*/  LDCU UR4, c[0x0][0x3ac] ;  /* 0x00007580ff0477ac */ /* 0x000e220008000800 */
[----:B------:R-:W-:Y:S01]  /*3540*/  ISETP.GE.U32.AND P0, PT, R13, 0x8, PT ;  /* 0x000000080d00780c */ /* 0x000fe20003f06070 */
[----:B0-----:R-:W-:-:S12]  /*3550*/  ULOP3.LUT UR5, UR4, 0x7, URZ, 0xc0, !UPT ;  /* 0x0000000704057892 */ /* 0x001fd8000f8ec0ff */
[----:B------:R-:W-:Y:S05]  /*3560*/  @!P0 BRA `(.L_x_137) ;  /* 0x0000000800148947 */ /* 0x000fea0003800000 */
[----:B-1----:R-:W0:Y:S01]  /*3570*/  LDC.64 R4, c[0x0][0x3a0] ;  /* 0x0000e800ff047b82 */ /* 0x002e220000000a00 */
[----:B--2---:R-:W-:-:S05]  /*3580*/  IADD3 R7, PT, PT, R2, R11, RZ ;  /* 0x0000000b02077210 */ /* 0x004fca0007ffe0ff */
[----:B0-----:R-:W-:-:S05]  /*3590*/  IMAD.WIDE R4, R7, 0x4, R4 ;  /* 0x0000000407047825 */ /* 0x001fca00078e0204 */
[----:B------:R-:W2:Y:S01]  /*35a0*/  LDG.E R13, desc[UR8][R4.64] ;  /* 0x00000008040d7981 */ /* 0x000ea2000c1e1900 */
[----:B------:R-:W0:Y:S01]  /*35b0*/  MUFU.RCP R0, R3 ;  /* 0x0000000300007308 */ /* 0x000e220000001000 */
[----:B------:R-:W-:Y:S01]  /*35c0*/  BSSY.RECONVERGENT B2, `(.L_x_138) ;  /* 0x000000c000027945 */ /* 0x000fe20003800200 */
[----:B------:R-:W-:Y:S01]  /*35d0*/  FSETP.NEU.AND P1, PT, R3, RZ, PT ;  /* 0x000000ff0300720b */ /* 0x000fe20003f2d000 */
[----:B0-----:R-:W-:-:S04]  /*35e0*/  FFMA R7, R0, -R3, 1 ;  /* 0x3f80000000077423 */ /* 0x001fc80000000803 */
[----:B------:R-:W-:Y:S01]  /*35f0*/  FFMA R0, R0, R7, R0 ;  /* 0x0000000700007223 */ /* 0x000fe20000000000 */
[----:B--2---:R-:W0:Y:S03]  /*3600*/  FCHK P0, R13, R3 ;  /* 0x000000030d007302 */ /* 0x004e260000000000 */
[----:B------:R-:W-:-:S04]  /*3610*/  FFMA R6, R0, R13, RZ ;  /* 0x0000000d00067223 */ /* 0x000fc800000000ff */
[----:B------:R-:W-:-:S04]  /*3620*/  FFMA R7, R6, -R3, R13 ;  /* 0x8000000306077223 */ /* 0x000fc8000000000d */
[----:B------:R-:W-:Y:S01]  /*3630*/  FFMA R0, R0, R7, R6 ;  /* 0x0000000700007223 */ /* 0x000fe20000000006 */
[----:B0-----:R-:W-:Y:S06]  /*3640*/  @!P0 BRA `(.L_x_139) ;  /* 0x00000000000c8947 */ /* 0x001fec0003800000 */
[----:B------:R-:W-:Y:S02]  /*3650*/  MOV R0, R13 ;  /* 0x0000000d00007202 */ /* 0x000fe40000000f00 */
[----:B------:R-:W-:-:S07]  /*3660*/  MOV R14, 0x3680 ;  /* 0x00003680000e7802 */ /* 0x000fce0000000f00 */
[----:B------:R-:W-:Y:S05]  /*3670*/  CALL.REL.NOINC `($__internal_1_$__cuda_sm3x_div_rn_noftz_f32_slowpath) ;  /* 0x0000001800347944 */ /* 0x000fea0003c00000 */
.L_x_139:
[----:B------:R-:W-:Y:S05]  /*3680*/  BSYNC.RECONVERGENT B2 ;  /* 0x0000000000027941 */ /* 0x000fea0003800200 */
.L_x_138:
        /* <DEDUP_REMOVED lines=15> */
.L_x_141:
[----:B------:R-:W-:Y:S05]  /*3780*/  BSYNC.RECONVERGENT B2 ;  /* 0x0000000000027941 */ /* 0x000fea0003800200 */
.L_x_140:
        /* <DEDUP_REMOVED lines=15> */
.L_x_143:
[----:B------:R-:W-:Y:S05]  /*3880*/  BSYNC.RECONVERGENT B2 ;  /* 0x0000000000027941 */ /* 0x000fea0003800200 */
.L_x_142:
        /* <DEDUP_REMOVED lines=15> */
.L_x_145:
[----:B------:R-:W-:Y:S05]  /*3980*/  BSYNC.RECONVERGENT B2 ;  /* 0x0000000000027941 */ /* 0x000fea0003800200 */
.L_x_144:
        /* <DEDUP_REMOVED lines=15> */
.L_x_147:
[----:B------:R-:W-:Y:S05]  /*3a80*/  BSYNC.RECONVERGENT B2 ;  /* 0x0000000000027941 */ /* 0x000fea0003800200 */
.L_x_146:
        /* <DEDUP_REMOVED lines=15> */
.L_x_149:
[----:B------:R-:W-:Y:S05]  /*3b80*/  BSYNC.RECONVERGENT B2 ;  /* 0x0000000000027941 */ /* 0x000fea0003800200 */
.L_x_148:
        /* <DEDUP_REMOVED lines=15> */
.L_x_151:
[----:B------:R-:W-:Y:S05]  /*3c80*/  BSYNC.RECONVERGENT B2 ;  /* 0x0000000000027941 */ /* 0x000fea0003800200 */
.L_x_150:
        /* <DEDUP_REMOVED lines=15> */
.L_x_153:
[----:B------:R-:W-:Y:S05]  /*3d80*/  BSYNC.RECONVERGENT B2 ;  /* 0x0000000000027941 */ /* 0x000fea0003800200 */
.L_x_152:
[----:B------:R-:W-:Y:S02]  /*3d90*/  FSEL R7, R0, RZ, P1 ;  /* 0x000000ff00077208 */ /* 0x000fe40000800000 */
[----:B------:R-:W-:-:S03]  /*3da0*/  IADD3 R11, PT, PT, R11, 0x8, RZ ;  /* 0x000000080b0b7810 */ /* 0x000fc60007ffe0ff */
[----:B------:R0:W-:Y:S04]  /*3db0*/  STG.E desc[UR8][R4.64+0x1c], R7 ;  /* 0x00001c0704007986 */ /* 0x0001e8000c101908 */
.L_x_137:
[----:B------:R-:W-:-:S09]  /*3dc0*/  UISETP.NE.AND UP0, UPT, UR5, URZ, UPT ;  /* 0x000000ff0500728c */ /* 0x000fd2000bf05270 */
[----:B------:R-:W-:Y:S05]  /*3dd0*/  BRA.U !UP0, `(.L_x_102) ;  /* 0x0000000508907547 */ /* 0x000fea000b800000 */
[----:B------:R-:W3:Y:S01]  /*3de0*/  LDCU UR4, c[0x0][0x3ac] ;  /* 0x00007580ff0477ac */ /* 0x000ee20008000800 */
[----:B------:R-:W-:Y:S02]  /*3df0*/  UISETP.GE.U32.AND UP0, UPT, UR5, 0x4, UPT ;  /* 0x000000040500788c */ /* 0x000fe4000bf06070 */
[----:B---3--:R-:W-:-:S07]  /*3e00*/  ULOP3.LUT UR6, UR4, 0x3, URZ, 0xc0, !UPT ;  /* 0x0000000304067892 */ /* 0x008fce000f8ec0ff */
[----:B------:R-:W-:Y:S05]  /*3e10*/  BRA.U !UP0, `(.L_x_154) ;  /* 0x0000000508147547 */ /* 0x000fea000b800000 */
[----:B01----:R-:W0:Y:S01]  /*3e20*/  LDC.64 R4, c[0x0][0x3a0] ;  /* 0x0000e800ff047b82 */ /* 0x003e220000000a00 */
        /* <DEDUP_REMOVED lines=16> */
.L_x_156:
[----:B------:R-:W-:Y:S05]  /*3f30*/  BSYNC.RECONVERGENT B2 ;  /* 0x0000000000027941 */ /* 0x000fea0003800200 */
.L_x_155:
        /* <DEDUP_REMOVED lines=15> */
.L_x_158:
[----:B------:R-:W-:Y:S05]  /*4030*/  BSYNC.RECONVERGENT B2 ;  /* 0x0000000000027941 */ /* 0x000fea0003800200 */
.L_x_157:
        /* <DEDUP_REMOVED lines=15> */
.L_x_160:
[----:B------:R-:W-:Y:S05]  /*4130*/  BSYNC.RECONVERGENT B2 ;  /* 0x0000000000027941 */ /* 0x000fea0003800200 */
.L_x_159:
        /* <DEDUP_REMOVED lines=15> */
.L_x_162:
[----:B------:R-:W-:Y:S05]  /*4230*/  BSYNC.RECONVERGENT B2 ;  /* 0x0000000000027941 */ /* 0x000fea0003800200 */
.L_x_161:
[----:B------:R-:W-:Y:S02]  /*4240*/  FSEL R7, R0, RZ, P1 ;  /* 0x000000ff00077208 */ /* 0x000fe40000800000 */
[----:B------:R-:W-:-:S03]  /*4250*/  IADD3 R11, PT, PT, R11, 0x4, RZ ;  /* 0x000000040b0b7810 */ /* 0x000fc60007ffe0ff */
[----:B------:R3:W-:Y:S04]  /*4260*/  STG.E desc[UR8][R4.64+0xc], R7 ;  /* 0x00000c0704007986 */ /* 0x0007e8000c101908 */
.L_x_154:
[----:B------:R-:W-:-:S09]  /*4270*/  UISETP.NE.AND UP0, UPT, UR6, URZ, UPT ;  /* 0x000000ff0600728c */ /* 0x000fd2000bf05270 */
[----:B------:R-:W-:Y:S05]  /*4280*/  BRA.U !UP0, `(.L_x_102) ;  /* 0x0000000108647547 */ /* 0x000fea000b800000 */
[----:B01-3--:R-:W0:Y:S01]  /*4290*/  LDC.64 R4, c[0x0][0x3a0] ;  /* 0x0000e800ff047b82 */ /* 0x00be220000000a00 */
[----:B------:R-:W-:-:S05]  /*42a0*/  UMOV UR4, URZ ;  /* 0x000000ff00047c82 */ /* 0x000fca0008000000 */
.L_x_165:
[----:B--2-4-:R-:W-:-:S05]  /*42b0*/  IADD3 R7, PT, PT, R2, R11, RZ ;  /* 0x0000000b02077210 */ /* 0x014fca0007ffe0ff */
[----:B0-----:R-:W-:-:S05]  /*42c0*/  IMAD.WIDE R6, R7, 0x4, R4 ;  /* 0x0000000407067825 */ /* 0x001fca00078e0204 */
[----:B------:R-:W2:Y:S01]  /*42d0*/  LDG.E R16, desc[UR8][R6.64] ;  /* 0x0000000806107981 */ /* 0x000ea2000c1e1900 */
[----:B------:R-:W0:Y:S01]  /*42e0*/  MUFU.RCP R0, R3 ;  /* 0x0000000300007308 */ /* 0x000e220000001000 */
[----:B------:R-:W-:Y:S01]  /*42f0*/  UIADD3 UR4, UPT, UPT, UR4, 0x1, URZ ;  /* 0x0000000104047890 */ /* 0x000fe2000fffe0ff */
[----:B------:R-:W-:Y:S01]  /*4300*/  BSSY.RECONVERGENT B2, `(.L_x_163) ;  /* 0x000000d000027945 */ /* 0x000fe20003800200 */
[----:B------:R-:W-:Y:S02]  /*4310*/  FSETP.NEU.AND P1, PT, R3, RZ, PT ;  /* 0x000000ff0300720b */ /* 0x000fe40003f2d000 */
[----:B------:R-:W-:Y:S01]  /*4320*/  UISETP.NE.AND UP0, UPT, UR4, UR6, UPT ;  /* 0x000000060400728c */ /* 0x000fe2000bf05270 */
        /* <DEDUP_REMOVED lines=10> */
.L_x_164:
[----:B------:R-:W-:Y:S05]  /*43d0*/  BSYNC.RECONVERGENT B2 ;  /* 0x0000000000027941 */ /* 0x000fea0003800200 */
.L_x_163:
[----:B------:R-:W-:Y:S02]  /*43e0*/  FSEL R13, R0, RZ, P1 ;  /* 0x000000ff000d7208 */ /* 0x000fe40000800000 */
[----:B------:R-:W-:-:S03]  /*43f0*/  IADD3 R11, PT, PT, R11, 0x1, RZ ;  /* 0x000000010b0b7810 */ /* 0x000fc60007ffe0ff */
[----:B------:R4:W-:Y:S01]  /*4400*/  STG.E desc[UR8][R6.64], R13 ;  /* 0x0000000d06007986 */ /* 0x0009e2000c101908 */
[----:B------:R-:W-:Y:S05]  /*4410*/  BRA.U UP0, `(.L_x_165) ;  /* 0xfffffffd00a47547 */ /* 0x000fea000b83ffff */
.L_x_102:
[----:B------:R-:W-:Y:S01]  /*4420*/  BAR.SYNC.DEFER_BLOCKING 0x0 ;  /* 0x0000000000007b1d */ /* 0x000fe20000010000 */
[----:B------:R-:W-:-:S13]  /*4430*/  ISETP.GE.AND P0, PT, R10, 0x1, PT ;  /* 0x000000010a00780c */ /* 0x000fda0003f06270 */
[----:B------:R-:W-:Y:S05]  /*4440*/  @!P0 EXIT ;  /* 0x000000000000894d */ /* 0x000fea0003800000 */
[----:B------:R-:W5:Y:S02]  /*4450*/  LDCU UR4, c[0x0][0x3ac] ;  /* 0x00007580ff0477ac */ /* 0x000f640008000800 */
[----:B-----5:R-:W-:-:S09]  /*4460*/  UISETP.GE.AND UP0, UPT, UR4, 0x1, UPT ;  /* 0x000000010400788c */ /* 0x020fd2000bf06270 */
[----:B------:R-:W-:Y:S05]  /*4470*/  BRA.U !UP0, `(.L_x_166) ;  /* 0x0000000508ec7547 */ /* 0x000fea000b800000 */
[----:B------:R-:W-:Y:S02]  /*4480*/  ULOP3.LUT UR10, UR4, 0x7ffffff8, URZ, 0xc0, !UPT ;  /* 0x7ffffff8040a7892 */ /* 0x000fe4000f8ec0ff */
[----:B------:R-:W-:Y:S02]  /*4490*/  UIADD3 UR5, UPT, UPT, UR4, -0x1, URZ ;  /* 0xffffffff04057890 */ /* 0x000fe4000fffe0ff */
[----:B------:R-:W-:Y:S02]  /*44a0*/  ULOP3.LUT UR7, UR4, 0x7, URZ, 0xc0, !UPT ;  /* 0x0000000704077892 */ /* 0x000fe4000f8ec0ff */
[----:B------:R-:W-:Y:S02]  /*44b0*/  UIADD3 UR6, UPT, UPT, -UR10, URZ, URZ ;  /* 0x000000ff0a067290 */ /* 0x000fe4000fffe1ff */
[----:B------:R-:W-:Y:S01]  /*44c0*/  UISETP.GE.U32.AND UP0, UPT, UR5, 0x7, UPT ;  /* 0x000000070500788c */ /* 0x000fe2000bf06070 */
[----:B------:R-:W-:-:S10]  /*44d0*/  UMOV UR4, URZ ;  /* 0x000000ff00047c82 */ /* 0x000fd40008000000 */
.L_x_171:
[----:B0-----:R-:W-:Y:S01]  /*44e0*/  HFMA2 R22, -RZ, RZ, 0, 0 ;  /* 0x00000000ff167431 */ /* 0x001fe200000001ff */
[----:B------:R-:W-:Y:S02]  /*44f0*/  IADD3 R3, PT, PT, R8, UR4, RZ ;  /* 0x0000000408037c10 */ /* 0x000fe4000fffe0ff */
[----:B-1----:R-:W-:Y:S01]  /*4500*/  MOV R0, RZ ;  /* 0x000000ff00007202 */ /* 0x002fe20000000f00 */
[----:B------:R-:W-:Y:S06]  /*4510*/  BRA.U !UP0, `(.L_x_167) ;  /* 0x0000000108b87547 */ /* 0x000fec000b800000 */
[----:B------:R-:W-:Y:S01]  /*4520*/  MOV R22, RZ ;  /* 0x000000ff00167202 */ /* 0x000fe20000000f00 */
[----:B------:R-:W-:Y:S01]  /*4530*/  UMOV UR5, UR6 ;  /* 0x0000000600057c82 */ /* 0x000fe20008000000 */
[----:B------:R-:W-:Y:S02]  /*4540*/  MOV R0, R2 ;  /* 0x0000000200007202 */ /* 0x000fe40000000f00 */
[----:B------:R-:W-:-:S07]  /*4550*/  MOV R9, R3 ;  /* 0x0000000300097202 */ /* 0x000fce0000000f00 */
.L_x_168:
[----:B0-----:R-:W0:Y:S08]  /*4560*/  LDC.64 R16, c[0x0][0x390] ;  /* 0x0000e400ff107b82 */ /* 0x001e300000000a00 */
[----:B----4-:R-:W1:Y:S08]  /*4570*/  LDC R13, c[0x0][0x3b0] ;  /* 0x0000ec00ff0d7b82 */ /* 0x010e700000000800 */
[----:B---3--:R-:W3:Y:S01]  /*4580*/  LDC.64 R4, c[0x0][0x3a0] ;  /* 0x0000e800ff047b82 */ /* 0x008ee20000000a00 */
[----:B0-----:R-:W-:-:S05]  /*4590*/  IMAD.WIDE R16, R9, 0x4, R16 ;  /* 0x0000000409107825 */ /* 0x001fca00078e0210 */
[----:B------:R0:W4:Y:S01]  /*45a0*/  LDG.E R11, desc[UR8][R16.64] ;  /* 0x00000008100b7981 */ /* 0x000122000c1e1900 */
[----:B-1----:R-:W-:-:S05]  /*45b0*/  IMAD.WIDE R18, R13, 0x4, R16 ;  /* 0x000000040d127825 */ /* 0x002fca00078e0210 */
[----:B------:R1:W5:Y:S01]  /*45c0*/  LDG.E R24, desc[UR8][R18.64] ;  /* 0x0000000812187981 */ /* 0x000362000c1e1900 */
[----:B--2---:R-:W-:-:S04]  /*45d0*/  IMAD.WIDE R6, R13, 0x4, R18 ;  /* 0x000000040d067825 */ /* 0x004fc800078e0212 */
[----:B---3--:R-:W-:Y:S01]  /*45e0*/  IMAD.WIDE R4, R0, 0x4, R4 ;  /* 0x0000000400047825 */ /* 0x008fe200078e0204 */
[----:B------:R2:W3:Y:S03]  /*45f0*/  LDG.E R27, desc[UR8][R6.64] ;  /* 0x00000008061b7981 */ /* 0x0004e6000c1e1900 */
[C---:B------:R-:W-:Y:S01]  /*4600*/  IMAD.WIDE R14, R13.reuse, 0x4, R6 ;  /* 0x000000040d0e7825 */ /* 0x040fe200078e0206 */
[----:B------:R-:W4:Y:S04]  /*4610*/  LDG.E R23, desc[UR8][R4.64] ;  /* 0x0000000804177981 */ /* 0x000f28000c1e1900 */
[----:B------:R-:W5:Y:S01]  /*4620*/  LDG.E R25, desc[UR8][R4.64+0x4] ;  /* 0x0000040804197981 */ /* 0x000f62000c1e1900 */
[----:B0-----:R-:W-:-:S03]  /*4630*/  IMAD.WIDE R16, R13, 0x4, R14 ;  /* 0x000000040d107825 */ /* 0x001fc600078e020e */
[----:B------:R-:W3:Y:S01]  /*4640*/  LDG.E R26, desc[UR8][R4.64+0x8] ;  /* 0x00000808041a7981 */ /* 0x000ee2000c1e1900 */
[----:B------:R-:W-:-:S03]  /*4650*/  IMAD.WIDE R20, R13, 0x4, R16 ;  /* 0x000000040d147825 */ /* 0x000fc600078e0210 */
[----:B------:R-:W3:Y:S04]  /*4660*/  LDG.E R15, desc[UR8][R14.64] ;  /* 0x000000080e0f7981 */ /* 0x000ee8000c1e1900 */
[----:B------:R-:W3:Y:S01]  /*4670*/  LDG.E R28, desc[UR8][R4.64+0xc] ;  /* 0x00000c08041c7981 */ /* 0x000ee2000c1e1900 */
[----:B-1----:R-:W-:-:S03]  /*4680*/  IMAD.WIDE R18, R13, 0x4, R20 ;  /* 0x000000040d127825 */ /* 0x002fc600078e0214 */
[----:B------:R-:W3:Y:S04]  /*4690*/  LDG.E R17, desc[UR8][R16.64] ;  /* 0x0000000810117981 */ /* 0x000ee8000c1e1900 */
[----:B------:R-:W3:Y:S01]  /*46a0*/  LDG.E R14, desc[UR8][R4.64+0x10] ;  /* 0x00001008040e7981 */ /* 0x000ee2000c1e1900 */
[----:B--2---:R-:W-:-:S03]  /*46b0*/  IMAD.WIDE R6, R13, 0x4, R18 ;  /* 0x000000040d067825 */ /* 0x004fc600078e0212 */
[----:B------:R-:W2:Y:S04]  /*46c0*/  LDG.E R29, desc[UR8][R20.64] ;  /* 0x00000008141d7981 */ /* 0x000ea8000c1e1900 */
[----:B------:R-:W2:Y:S04]  /*46d0*/  LDG.E R16, desc[UR8][R4.64+0x18] ;  /* 0x0000180804107981 */ /* 0x000ea8000c1e1900 */
[----:B------:R-:W2:Y:S04]  /*46e0*/  LDG.E R6, desc[UR8][R6.64] ;  /* 0x0000000806067981 */ /* 0x000ea8000c1e1900 */
[----:B------:R-:W2:Y:S04]  /*46f0*/  LDG.E R20, desc[UR8][R4.64+0x14] ;  /* 0x0000140804147981 */ /* 0x000ea8000c1e1900 */
[----:B------:R-:W2:Y:S04]  /*4700*/  LDG.E R21, desc[UR8][R4.64+0x1c] ;  /* 0x00001c0804157981 */ /* 0x000ea8000c1e1900 */
[----:B------:R-:W2:Y:S01]  /*4710*/  LDG.E R5, desc[UR8][R18.64] ;  /* 0x0000000812057981 */ /* 0x000ea2000c1e1900 */
[----:B------:R-:W-:-:S04]  /*4720*/  UIADD3 UR5, UPT, UPT, UR5, 0x8, URZ ;  /* 0x0000000805057890 */ /* 0x000fc8000fffe0ff */
[----:B------:R-:W-:Y:S01]  /*4730*/  UISETP.NE.AND UP1, UPT, UR5, URZ, UPT ;  /* 0x000000ff0500728c */ /* 0x000fe2000bf25270 */
[----:B------:R-:W-:Y:S02]  /*4740*/  LEA R9, R13, R9, 0x3 ;  /* 0x000000090d097211 */ /* 0x000fe400078e18ff */
[----:B------:R-:W-:Y:S01]  /*4750*/  IADD3 R0, PT, PT, R0, 0x8, RZ ;  /* 0x0000000800007810 */ /* 0x000fe20007ffe0ff */
[----:B----4-:R-:W-:-:S04]  /*4760*/  FFMA R22, R23, R11, R22 ;  /* 0x0000000b17167223 */ /* 0x010fc80000000016 */
[----:B-----5:R-:W-:-:S04]  /*4770*/  FFMA R25, R25, R24, R22 ;  /* 0x0000001819197223 */ /* 0x020fc80000000016 */
[----:B---3--:R-:W-:-:S04]  /*4780*/  FFMA R25, R26, R27, R25 ;  /* 0x0000001b1a197223 */ /* 0x008fc80000000019 */
[----:B------:R-:W-:-:S04]  /*4790*/  FFMA R15, R28, R15, R25 ;  /* 0x0000000f1c0f7223 */ /* 0x000fc80000000019 */
[----:B------:R-:W-:-:S04]  /*47a0*/  FFMA R15, R14, R17, R15 ;  /* 0x000000110e0f7223 */ /* 0x000fc8000000000f */
[----:B--2---:R-:W-:-:S04]  /*47b0*/  FFMA R15, R20, R29, R15 ;  /* 0x0000001d140f7223 */ /* 0x004fc8000000000f */
[----:B------:R-:W-:-:S04]  /*47c0*/  FFMA R16, R16, R5, R15 ;  /* 0x0000000510107223 */ /* 0x000fc8000000000f */
[----:B------:R-:W-:Y:S01]  /*47d0*/  FFMA R22, R21, R6, R16 ;  /* 0x0000000615167223 */ /* 0x000fe20000000010 */
[----:B------:R-:W-:Y:S06]  /*47e0*/  BRA.U UP1, `(.L_x_168) ;  /* 0xfffffffd015c7547 */ /* 0x000fec000b83ffff */
[----:B------:R-:W-:-:S07]  /*47f0*/  MOV R0, UR10 ;  /* 0x0000000a00007c02 */ /* 0x000fce0008000f00 */
.L_x_167:
[----:B------:R-:W-:-:S09]  /*4800*/  UISETP.NE.AND UP1, UPT, UR7, URZ, UPT ;  /* 0x000000ff0700728c */ /* 0x000fd2000bf25270 */
[----:B------:R-:W-:Y:S05]  /*4810*/  BRA.U !UP1, `(.L_x_169) ;  /* 0x0000000109e07547 */ /* 0x000fea000b800000 */
[----:B------:R-:W0:Y:S01]  /*4820*/  LDC R21, c[0x0][0x3ac] ;  /* 0x0000eb00ff157b82 */ /* 0x000e220000000800 */
[----:B------:R-:W-:-:S04]  /*4830*/  UIADD3 UR5, UPT, UPT, UR7, -0x1, URZ ;  /* 0xffffffff07057890 */ /* 0x000fc8000fffe0ff */
[----:B------:R-:W-:Y:S01]  /*4840*/  UISETP.GE.U32.AND UP1, UPT, UR5, 0x3, UPT ;  /* 0x000000030500788c */ /* 0x000fe2000bf26070 */
[----:B0---4-:R-:W-:-:S08]  /*4850*/  LOP3.LUT P0, R13, R21, 0x3, RZ, 0xc0, !PT ;  /* 0x00000003150d7812 */ /* 0x011fd0000780c0ff */
[----:B------:R-:W-:Y:S05]  /*4860*/  BRA.U !UP1, `(.L_x_170) ;  /* 0x00000001095c7547 */ /* 0x000fea000b800000 */
[----:B------:R-:W0:Y:S01]  /*4870*/  LDC R19, c[0x0][0x3b0] ;  /* 0x0000ec00ff137b82 */ /* 0x000e220000000800 */
[----:B------:R-:W-:-:S07]  /*4880*/  IADD3 R9, PT, PT, R2, R0, RZ ;  /* 0x0000000002097210 */ /* 0x000fce0007ffe0ff */
[----:B--23--:R-:W1:Y:S08]  /*4890*/  LDC.64 R6, c[0x0][0x390] ;  /* 0x0000e400ff067b82 */ /* 0x00ce700000000a00 */
[----:B------:R-:W2:Y:S01]  /*48a0*/  LDC.64 R4, c[0x0][0x3a0] ;  /* 0x0000e800ff047b82 */ /* 0x000ea20000000a00 */
[----:B0-----:R-:W-:-:S04]  /*48b0*/  IMAD R11, R0, R19, R3 ;  /* 0x00000013000b7224 */ /* 0x001fc800078e0203 */
[----:B-1----:R-:W-:-:S04]  /*48c0*/  IMAD.WIDE R6, R11, 0x4, R6 ;  /* 0x000000040b067825 */ /* 0x002fc800078e0206 */
[----:B------:R-:W-:Y:S02]  /*48d0*/  IMAD.WIDE R14, R19, 0x4, R6 ;  /* 0x00000004130e7825 */ /* 0x000fe400078e0206 */
[----:B------:R-:W3:Y:S02]  /*48e0*/  LDG.E R6, desc[UR8][R6.64] ;  /* 0x0000000806067981 */ /* 0x000ee4000c1e1900 */
[----:B--2---:R-:W-:-:S04]  /*48f0*/  IMAD.WIDE R4, R9, 0x4, R4 ;  /* 0x0000000409047825 */ /* 0x004fc800078e0204 */
[C---:B------:R-:W-:Y:S01]  /*4900*/  IMAD.WIDE R16, R19.reuse, 0x4, R14 ;  /* 0x0000000413107825 */ /* 0x040fe200078e020e */
[----:B------:R-:W3:Y:S04]  /*4910*/  LDG.E R9, desc[UR8][R4.64] ;  /* 0x0000000804097981 */ /* 0x000ee8000c1e1900 */
[----:B------:R-:W2:Y:S01]  /*4920*/  LDG.E R14, desc[UR8][R14.64] ;  /* 0x000000080e0e7981 */ /* 0x000ea2000c1e1900 */
[----:B------:R-:W-:-:S03]  /*4930*/  IMAD.WIDE R18, R19, 0x4, R16 ;  /* 0x0000000413127825 */ /* 0x000fc600078e0210 */
[----:B------:R-:W2:Y:S04]  /*4940*/  LDG.E R20, desc[UR8][R4.64+0x4] ;  /* 0x0000040804147981 */ /* 0x000ea8000c1e1900 */
[----:B------:R-:W4:Y:S04]  /*4950*/  LDG.E R11, desc[UR8][R16.64] ;  /* 0x00000008100b7981 */ /* 0x000f28000c1e1900 */
[----:B------:R-:W4:Y:S04]  /*4960*/  LDG.E R24, desc[UR8][R4.64+0x8] ;  /* 0x0000080804187981 */ /* 0x000f28000c1e1900 */
[----:B------:R-:W5:Y:S04]  /*4970*/  LDG.E R26, desc[UR8][R4.64+0xc] ;  /* 0x00000c08041a7981 */ /* 0x000f68000c1e1900 */
[----:B------:R-:W5:Y:S01]  /*4980*/  LDG.E R18, desc[UR8][R18.64] ;  /* 0x0000000812127981 */ /* 0x000f62000c1e1900 */
[----:B------:R-:W-:Y:S01]  /*4990*/  IADD3 R0, PT, PT, R0, 0x4, RZ ;  /* 0x0000000400007810 */ /* 0x000fe20007ffe0ff */
[----:B---3--:R-:W-:-:S04]  /*49a0*/  FFMA R9, R9, R6, R22 ;  /* 0x0000000609097223 */ /* 0x008fc80000000016 */
[----:B--2---:R-:W-:-:S04]  /*49b0*/  FFMA R9, R20, R14, R9 ;  /* 0x0000000e14097223 */ /* 0x004fc80000000009 */
[----:B----4-:R-:W-:-:S04]  /*49c0*/  FFMA R9, R24, R11, R9 ;  /* 0x0000000b18097223 */ /* 0x010fc80000000009 */
[----:B-----5:R-:W-:-:S07]  /*49d0*/  FFMA R22, R26, R18, R9 ;  /* 0x000000121a167223 */ /* 0x020fce0000000009 */
.L_x_170:
[----:B------:R-:W-:Y:S05]  /*49e0*/  @!P0 BRA `(.L_x_169) ;  /* 0x00000000006c8947 */ /* 0x000fea0003800000 */
[----:B------:R-:W-:Y:S02]  /*49f0*/  ISETP.NE.AND P0, PT, R13, 0x1, PT ;  /* 0x000000010d00780c */ /* 0x000fe40003f05270 */
[----:B------:R-:W-:-:S11]  /*4a00*/  LOP3.LUT P1, RZ, R21, 0x1, RZ, 0xc0, !PT ;  /* 0x0000000115ff7812 */ /* 0x000fd6000782c0ff */
[----:B--2---:R-:W0:Y:S01]  /*4a10*/  @P0 LDC R15, c[0x0][0x3b0] ;  /* 0x0000ec00ff0f0b82 */ /* 0x004e220000000800 */
[----:B------:R-:W-:-:S07]  /*4a20*/  @P0 IADD3 R9, PT, PT, R2, R0, RZ ;  /* 0x0000000002090210 */ /* 0x000fce0007ffe0ff */
[----:B------:R-:W1:Y:S08]  /*4a30*/  @P0 LDC.64 R18, c[0x0][0x390] ;  /* 0x0000e400ff120b82 */ /* 0x000e700000000a00 */
[----:B------:R-:W2:Y:S08]  /*4a40*/  @P0 LDC.64 R16, c[0x0][0x3a0] ;  /* 0x0000e800ff100b82 */ /* 0x000eb00000000a00 */
[----:B------:R-:W4:Y:S01]  /*4a50*/  @P1 LDC R13, c[0x0][0x3b0] ;  /* 0x0000ec00ff0d1b82 */ /* 0x000f220000000800 */
[C---:B0-----:R-:W-:Y:S01]  /*4a60*/  @P0 IMAD R11, R0.reuse, R15, R3 ;  /* 0x0000000f000b0224 */ /* 0x041fe200078e0203 */
[----:B------:R-:W-:-:S06]  /*4a70*/  @P0 IADD3 R0, PT, PT, R0, 0x2, RZ ;  /* 0x0000000200000810 */ /* 0x000fcc0007ffe0ff */
[----:B---3--:R-:W0:Y:S01]  /*4a80*/  @P1 LDC.64 R6, c[0x0][0x3a0] ;  /* 0x0000e800ff061b82 */ /* 0x008e220000000a00 */
[----:B-1----:R-:W-:Y:S01]  /*4a90*/  @P0 IMAD.WIDE R18, R11, 0x4, R18 ;  /* 0x000000040b120825 */ /* 0x002fe200078e0212 */
[----:B------:R-:W-:-:S06]  /*4aa0*/  @P1 IADD3 R11, PT, PT, R2, R0, RZ ;  /* 0x00000000020b1210 */ /* 0x000fcc0007ffe0ff */
[----:B------:R-:W1:Y:S01]  /*4ab0*/  @P1 LDC.64 R4, c[0x0][0x390] ;  /* 0x0000e400ff041b82 */ /* 0x000e620000000a00 */
[----:B--2---:R-:W-:Y:S02]  /*4ac0*/  @P0 IMAD.WIDE R16, R9, 0x4, R16 ;  /* 0x0000000409100825 */ /* 0x004fe400078e0210 */
[----:B------:R-:W2:Y:S02]  /*4ad0*/  @P0 LDG.E R9, desc[UR8][R18.64] ;  /* 0x0000000812090981 */ /* 0x000ea4000c1e1900 */
[----:B------:R-:W-:Y:S02]  /*4ae0*/  @P0 IMAD.WIDE R14, R15, 0x4, R18 ;  /* 0x000000040f0e0825 */ /* 0x000fe400078e0212 */
[----:B------:R-:W2:Y:S02]  /*4af0*/  @P0 LDG.E R21, desc[UR8][R16.64] ;  /* 0x0000000810150981 */ /* 0x000ea4000c1e1900 */
[----:B----4-:R-:W-:Y:S02]  /*4b00*/  @P1 IMAD R13, R0, R13, R3 ;  /* 0x0000000d000d1224 */ /* 0x010fe400078e0203 */
[----:B------:R-:W3:Y:S04]  /*4b10*/  @P0 LDG.E R0, desc[UR8][R16.64+0x4] ;  /* 0x0000040810000981 */ /* 0x000ee8000c1e1900 */
[----:B------:R-:W3:Y:S01]  /*4b20*/  @P0 LDG.E R14, desc[UR8][R14.64] ;  /* 0x000000080e0e0981 */ /* 0x000ee2000c1e1900 */
[----:B0-----:R-:W-:-:S06]  /*4b30*/  @P1 IMAD.WIDE R6, R11, 0x4, R6 ;  /* 0x000000040b061825 */ /* 0x001fcc00078e0206 */
[----:B------:R-:W4:Y:S01]  /*4b40*/  @P1 LDG.E R7, desc[UR8][R6.64] ;  /* 0x0000000806071981 */ /* 0x000f22000c1e1900 */
[----:B-1----:R-:W-:-:S06]  /*4b50*/  @P1 IMAD.WIDE R4, R13, 0x4, R4 ;  /* 0x000000040d041825 */ /* 0x002fcc00078e0204 */
[----:B------:R-:W4:Y:S01]  /*4b60*/  @P1 LDG.E R4, desc[UR8][R4.64] ;  /* 0x0000000804041981 */ /* 0x000f22000c1e1900 */
[----:B--2---:R-:W-:-:S04]  /*4b70*/  @P0 FFMA R9, R21, R9, R22 ;  /* 0x0000000915090223 */ /* 0x004fc80000000016 */
[----:B---3--:R-:W-:-:S04]  /*4b80*/  @P0 FFMA R22, R0, R14, R9 ;  /* 0x0000000e00160223 */ /* 0x008fc80000000009 */
[----:B----4-:R-:W-:-:S07]  /*4b90*/  @P1 FFMA R22, R7, R4, R22 ;  /* 0x0000000407161223 */ /* 0x010fce0000000016 */
.L_x_169:
[----:B0--3--:R-:W0:Y:S01]  /*4ba0*/  LDC.64 R4, c[0x0][0x398] ;  /* 0x0000e600ff047b82 */ /* 0x009e220000000a00 */
[----:B------:R-:W1:Y:S01]  /*4bb0*/  LDCU UR5, c[0x0][0x3b0] ;  /* 0x00007600ff0577ac */ /* 0x000e620008000800 */
[----:B------:R-:W-:-:S06]  /*4bc0*/  UIADD3 UR4, UPT, UPT, UR4, 0x1, URZ ;  /* 0x0000000104047890 */ /* 0x000fcc000fffe0ff */
[----:B------:R-:W-:Y:S01]  /*4bd0*/  ISETP.NE.AND P0, PT, R10, UR4, PT ;  /* 0x000000040a007c0c */ /* 0x000fe2000bf05270 */
[----:B-1----:R-:W-:-:S04]  /*4be0*/  IMAD R3, R12, UR5, R3 ;  /* 0x000000050c037c24 */ /* 0x002fc8000f8e0203 */
[----:B0-----:R-:W-:-:S05]  /*4bf0*/  IMAD.WIDE R4, R3, 0x4, R4 ;  /* 0x0000000403047825 */ /* 0x001fca00078e0204 */
[----:B------:R0:W-:Y:S03]  /*4c00*/  STG.E desc[UR8][R4.64], R22 ;  /* 0x0000001604007986 */ /* 0x0001e6000c101908 */
[----:B------:R-:W-:Y:S05]  /*4c10*/  @!P0 EXIT ;  /* 0x000000000000894d */ /* 0x000fea0003800000 */
[----:B------:R-:W-:Y:S05]  /*4c20*/  BRA `(.L_x_171) ;  /* 0xfffffff8002c7947 */ /* 0x000fea000383ffff */
.L_x_166:
[C---:B------:R-:W-:Y:S01]  /*4c30*/  ISETP.GE.U32.AND P0, PT, R10.reuse, 0x8, PT ;  /* 0x000000080a00780c */ /* 0x040fe20003f06070 */
[----:B-1----:R-:W-:Y:S01]  /*4c40*/  HFMA2 R0, -RZ, RZ, 0, 0 ;  /* 0x00000000ff007431 */ /* 0x002fe200000001ff */
[----:B0-2-4-:R-:W-:-:S04]  /*4c50*/  LOP3.LUT R6, R10, 0x7, RZ, 0xc0, !PT ;  /* 0x000000070a067812 */ /* 0x015fc800078ec0ff */
[----:B------:R-:W-:-:S07]  /*4c60*/  ISETP.NE.AND P1, PT, R6, RZ, PT ;  /* 0x000000ff0600720c */ /* 0x000fce0003f25270 */
[----:B------:R-:W-:Y:S06]  /*4c70*/  @!P0 BRA `(.L_x_172) ;  /* 0x0000000000408947 */ /* 0x000fec0003800000 */
[----:B---3--:R-:W0:Y:S01]  /*4c80*/  LDC.64 R4, c[0x0][0x398] ;  /* 0x0000e600ff047b82 */ /* 0x008e220000000a00 */
[----:B------:R-:W-:Y:S01]  /*4c90*/  LOP3.LUT R0, R10, 0x7ffffff8, RZ, 0xc0, !PT ;  /* 0x7ffffff80a007812 */ /* 0x000fe200078ec0ff */
[----:B------:R-:W-:-:S06]  /*4ca0*/  UMOV UR4, URZ ;  /* 0x000000ff00047c82 */ /* 0x000fcc0008000000 */
.L_x_173:
[----:B-1----:R-:W-:Y:S01]  /*4cb0*/  IADD3 R3, PT, PT, R9, UR4, RZ ;  /* 0x0000000409037c10 */ /* 0x002fe2000fffe0ff */
[----:B------:R-:W-:-:S04]  /*4cc0*/  UIADD3 UR4, UPT, UPT, UR4, 0x8, URZ ;  /* 0x0000000804047890 */ /* 0x000fc8000fffe0ff */
[----:B0-----:R-:W-:Y:S02]  /*4cd0*/  IMAD.WIDE R2, R3, 0x4, R4 ;  /* 0x0000000403027825 */ /* 0x001fe400078e0204 */
[----:B------:R-:W-:-:S03]  /*4ce0*/  ISETP.NE.AND P0, PT, R0, UR4, PT ;  /* 0x0000000400007c0c */ /* 0x000fc6000bf05270 */
[----:B------:R1:W-:Y:S04]  /*4cf0*/  STG.E desc[UR8][R2.64], RZ ;  /* 0x000000ff02007986 */ /* 0x0003e8000c101908 */
[----:B------:R1:W-:Y:S04]  /*4d00*/  STG.E desc[UR8][R2.64+0x4], RZ ;  /* 0x000004ff02007986 */ /* 0x0003e8000c101908 */
[----:B------:R1:W-:Y:S04]  /*4d10*/  STG.E desc[UR8][R2.64+0x8], RZ ;  /* 0x000008ff02007986 */ /* 0x0003e8000c101908 */
[----:B------:R1:W-:Y:S04]  /*4d20*/  STG.E desc[UR8][R2.64+0xc], RZ ;  /* 0x00000cff02007986 */ /* 0x0003e8000c101908 */
[----:B------:R1:W-:Y:S04]  /*4d30*/  STG.E desc[UR8][R2.64+0x10], RZ ;  /* 0x000010ff02007986 */ /* 0x0003e8000c101908 */
[----:B------:R1:W-:Y:S04]  /*4d40*/  STG.E desc[UR8][R2.64+0x14], RZ ;  /* 0x000014ff02007986 */ /* 0x0003e8000c101908 */
[----:B------:R1:W-:Y:S04]  /*4d50*/  STG.E desc[UR8][R2.64+0x18], RZ ;  /* 0x000018ff02007986 */ /* 0x0003e8000c101908 */
[----:B------:R1:W-:Y:S01]  /*4d60*/  STG.E desc[UR8][R2.64+0x1c], RZ ;  /* 0x00001cff02007986 */ /* 0x0003e2000c101908 */
[----:B------:R-:W-:Y:S05]  /*4d70*/  @P0 BRA `(.L_x_173) ;  /* 0xfffffffc00cc0947 */ /* 0x000fea000383ffff */
.L_x_172:
[----:B------:R-:W-:Y:S05]  /*4d80*/  @!P1 EXIT ;  /* 0x000000000000994d */ /* 0x000fea0003800000 */
[----:B------:R-:W-:Y:S02]  /*4d90*/  ISETP.GE.U32.AND P0, PT, R6, 0x4, PT ;  /* 0x000000040600780c */ /* 0x000fe40003f06070 */
[----:B---3--:R-:W-:-:S04]  /*4da0*/  LOP3.LUT R4, R10, 0x3, RZ, 0xc0, !PT ;  /* 0x000000030a047812 */ /* 0x008fc800078ec0ff */
[----:B------:R-:W-:-:S07]  /*4db0*/  ISETP.NE.AND P1, PT, R4, RZ, PT ;  /* 0x000000ff0400720c */ /* 0x000fce0003f25270 */
[----:B------:R-:W-:Y:S06]  /*4dc0*/  @!P0 BRA `(.L_x_174) ;  /* 0x0000000000208947 */ /* 0x000fec0003800000 */
[----:B-1----:R-:W0:Y:S01]  /*4dd0*/  LDC.64 R2, c[0x0][0x398] ;  /* 0x0000e600ff027b82 */ /* 0x002e220000000a00 */
[----:B------:R-:W-:Y:S02]  /*4de0*/  IADD3 R5, PT, PT, R9, R0, RZ ;  /* 0x0000000009057210 */ /* 0x000fe40007ffe0ff */
[----:B------:R-:W-:-:S03]  /*4df0*/  IADD3 R0, PT, PT, R0, 0x4, RZ ;  /* 0x0000000400007810 */ /* 0x000fc60007ffe0ff */
[----:B0-----:R-:W-:-:S05]  /*4e00*/  IMAD.WIDE R2, R5, 0x4, R2 ;  /* 0x0000000405027825 */ /* 0x001fca00078e0202 */
[----:B------:R0:W-:Y:S04]  /*4e10*/  STG.E desc[UR8][R2.64], RZ ;  /* 0x000000ff02007986 */ /* 0x0001e8000c101908 */
[----:B------:R0:W-:Y:S04]  /*4e20*/  STG.E desc[UR8][R2.64+0x4], RZ ;  /* 0x000004ff02007986 */ /* 0x0001e8000c101908 */
[----:B------:R0:W-:Y:S04]  /*4e30*/  STG.E desc[UR8][R2.64+0x8], RZ ;  /* 0x000008ff02007986 */ /* 0x0001e8000c101908 */
[----:B------:R0:W-:Y:S02]  /*4e40*/  STG.E desc[UR8][R2.64+0xc], RZ ;  /* 0x00000cff02007986 */ /* 0x0001e4000c101908 */
.L_x_174:
[----:B------:R-:W-:Y:S05]  /*4e50*/  @!P1 EXIT ;  /* 0x000000000000994d */ /* 0x000fea0003800000 */
[----:B------:R-:W-:Y:S02]  /*4e60*/  ISETP.NE.AND P0, PT, R4, 0x1, PT ;  /* 0x000000010400780c */ /* 0x000fe40003f05270 */
[----:B------:R-:W-:-:S04]  /*4e70*/  LOP3.LUT R10, R10, 0x1, RZ, 0xc0, !PT ;  /* 0x000000010a0a7812 */ /* 0x000fc800078ec0ff */
[----:B------:R-:W-:-:S07]  /*4e80*/  ISETP.NE.U32.AND P1, PT, R10, 0x1, PT ;  /* 0x000000010a00780c */ /* 0x000fce0003f25070 */
[----:B01----:R-:W0:Y:S01]  /*4e90*/  @P0 LDC.64 R2, c[0x0][0x398] ;  /* 0x0000e600ff020b82 */ /* 0x003e220000000a00 */
[----:B------:R-:W-:-:S05]  /*4ea0*/  @P0 IADD3 R5, PT, PT, R9, R0, RZ ;  /* 0x0000000009050210 */ /* 0x000fca0007ffe0ff */
[----:B0-----:R-:W-:-:S05]  /*4eb0*/  @P0 IMAD.WIDE R2, R5, 0x4, R2 ;  /* 0x0000000405020825 */ /* 0x001fca00078e0202 */
[----:B------:R0:W-:Y:S04]  /*4ec0*/  @P0 STG.E desc[UR8][R2.64], RZ ;  /* 0x000000ff02000986 */ /* 0x0001e8000c101908 */
[----:B------:R0:W-:Y:S01]  /*4ed0*/  @P0 STG.E desc[UR8][R2.64+0x4], RZ ;  /* 0x000004ff02000986 */ /* 0x0001e2000c101908 */
[----:B------:R-:W-:Y:S05]  /*4ee0*/  @P1 EXIT ;  /* 0x000000000000194d */ /* 0x000fea0003800000 */
[----:B0-----:R-:W0:Y:S01]  /*4ef0*/  LDC.64 R2, c[0x0][0x398] ;  /* 0x0000e600ff027b82 */ /* 0x001e220000000a00 */
[----:B------:R-:W-:-:S04]  /*4f00*/  @P0 IADD3 R0, PT, PT, R0, 0x2, RZ ;  /* 0x0000000200000810 */ /* 0x000fc80007ffe0ff */
[----:B------:R-:W-:-:S05]  /*4f10*/  IADD3 R9, PT, PT, R9, R0, RZ ;  /* 0x0000000009097210 */ /* 0x000fca0007ffe0ff */
[----:B0-----:R-:W-:-:S05]  /*4f20*/  IMAD.WIDE R2, R9, 0x4, R2 ;  /* 0x0000000409027825 */ /* 0x001fca00078e0202 */
[----:B------:R-:W-:Y:S01]  /*4f30*/  STG.E desc[UR8][R2.64], RZ ;  /* 0x000000ff02007986 */ /* 0x000fe2000c101908 */
[----:B------:R-:W-:Y:S05]  /*4f40*/  EXIT ;  /* 0x000000000000794d */ /* 0x000fea0003800000 */
        .weak           $__internal_1_$__cuda_sm3x_div_rn_noftz_f32_slowpath
        .type           $__internal_1_$__cuda_sm3x_div_rn_noftz_f32_slowpath,@function
        .size           $__internal_1_$__cuda_sm3x_div_rn_noftz_f32_slowpath,(.L_x_282 - $__internal_1_$__cuda_sm3x_div_rn_noftz_f32_slowpath)
$__internal_1_$__cuda_sm3x_div_rn_noftz_f32_slowpath:
        /* <DEDUP_REMOVED lines=28> */
[----:B------:R-:W-:Y:S02]  /*5110*/  ISETP.GE.AND P0, PT, R17, RZ, PT ;  /* 0x000000ff1100720c */ /* 0x000fe40003f06270 */
[----:B------:R-:W-:-:S11]  /*5120*/  ISETP.GE.AND P3, PT, R18, RZ, PT ;  /* 0x000000ff1200720c */ /* 0x000fd60003f66270 */
[----:B------:R-:W-:Y:S01]  /*5130*/  @P0 MOV R16, RZ ;  /* 0x000000ff00100202 */ /* 0x000fe20000000f00 */
[----:B------:R-:W-:Y:S01]  /*5140*/  @!P0 FFMA R0, R0, 1.84467440737095516160e+19, RZ ;  /* 0x5f80000000008823 */ /* 0x000fe200000000ff */
[----:B------:R-:W-:Y:S01]  /*5150*/  @!P0 MOV R16, 0xffffffc0 ;  /* 0xffffffc000108802 */ /* 0x000fe20000000f00 */
[----:B------:R-:W-:-:S03]  /*5160*/  @!P3 FFMA R19, R3, 1.84467440737095516160e+19, RZ ;  /* 0x5f8000000313b823 */ /* 0x000fc600000000ff */
[----:B------:R-:W-:-:S07]  /*5170*/  @!P3 IADD3 R16, PT, PT, R16, 0x40, RZ ;  /* 0x000000401010b810 */ /* 0x000fce0007ffe0ff */
.L_x_176:
[----:B------:R-:W-:Y:S01]  /*5180*/  LEA R18, R15, 0xc0800000, 0x17 ;  /* 0xc08000000f127811 */ /* 0x000fe200078eb8ff */
[----:B------:R-:W-:Y:S01]  /*5190*/  BSSY.RECONVERGENT B1, `(.L_x_181) ;  /* 0x0000036000017945 */ /* 0x000fe20003800200 */
[----:B------:R-:W-:Y:S02]  /*51a0*/  IADD3 R20, PT, PT, R20, -0x7f, RZ ;  /* 0xffffff8114147810 */ /* 0x000fe40007ffe0ff */
[----:B------:R-:W-:-:S03]  /*51b0*/  IADD3 R21, PT, PT, -R18, R19, RZ ;  /* 0x0000001312157210 */ /* 0x000fc60007ffe1ff */
[----:B------:R-:W-:Y:S01]  /*51c0*/  IMAD R0, R20, -0x800000, R0 ;  /* 0xff80000014007824 */ /* 0x000fe200078e0200 */
[----:B------:R-:W0:Y:S01]  /*51d0*/  MUFU.RCP R18, R21 ;  /* 0x0000001500127308 */ /* 0x000e220000001000 */
[----:B------:R-:W-:-:S04]  /*51e0*/  FADD.FTZ R19, -R21, -RZ ;  /* 0x800000ff15137221 */ /* 0x000fc80000010100 */
[----:B0-----:R-:W-:-:S04]  /*51f0*/  FFMA R17, R18, R19, 1 ;  /* 0x3f80000012117423 */ /* 0x001fc80000000013 */
[----:B------:R-:W-:-:S04]  /*5200*/  FFMA R18, R18, R17, R18 ;  /* 0x0000001112127223 */ /* 0x000fc80000000012 */
[----:B------:R-:W-:-:S04]  /*5210*/  FFMA R17, R0, R18, RZ ;  /* 0x0000001200117223 */ /* 0x000fc800000000ff */
[----:B------:R-:W-:-:S04]  /*5220*/  FFMA R22, R19, R17, R0 ;  /* 0x0000001113167223 */ /* 0x000fc80000000000 */
[----:B------:R-:W-:-:S04]  /*5230*/  FFMA R17, R18, R22, R17 ;  /* 0x0000001612117223 */ /* 0x000fc80000000011 */
[----:B------:R-:W-:Y:S01]  /*5240*/  FFMA R22, R19, R17, R0 ;  /* 0x0000001113167223 */ /* 0x000fe20000000000 */
[----:B------:R-:W-:-:S03]  /*5250*/  IADD3 R19, PT, PT, R20, 0x7f, -R15 ;  /* 0x0000007f14137810 */ /* 0x000fc60007ffe80f */
[----:B------:R-:W-:Y:S01]  /*5260*/  FFMA R0, R18, R22, R17 ;  /* 0x0000001612007223 */ /* 0x000fe20000000011 */
[----:B------:R-:W-:-:S04]  /*5270*/  IADD3 R19, PT, PT, R19, R16, RZ ;  /* 0x0000001013137210 */ /* 0x000fc80007ffe0ff */
        /* <DEDUP_REMOVED lines=13> */
[CCC-:B------:R-:W-:Y:S01]  /*5350*/  FFMA.RZ R19, R18.reuse, R22.reuse, R17.reuse ;  /* 0x0000001612137223 */ /* 0x1c0fe2000000c011 */
[CCC-:B------:R-:W-:Y:S01]  /*5360*/  FFMA.RP R16, R18.reuse, R22.reuse, R17.reuse ;  /* 0x0000001612107223 */ /* 0x1c0fe20000008011 */
[----:B------:R-:W-:Y:S01]  /*5370*/  FFMA.RM R17, R18, R22, R17 ;  /* 0x0000001612117223 */ /* 0x000fe20000004011 */
[----:B------:R-:W-:Y:S02]  /*5380*/  IADD3 R18, PT, PT, R15, 0x20, RZ ;  /* 0x000000200f127810 */ /* 0x000fe40007ffe0ff */
[----:B------:R-:W-:Y:S02]  /*5390*/  LOP3.LUT R19, R19, 0x7fffff, RZ, 0xc0, !PT ;  /* 0x007fffff13137812 */ /* 0x000fe400078ec0ff */
[----:B------:R-:W-:Y:S02]  /*53a0*/  ISETP.NE.AND P4, PT, R15, RZ, PT ;  /* 0x000000ff0f00720c */ /* 0x000fe40003f85270 */
[----:B------:R-:W-:Y:S02]  /*53b0*/  LOP3.LUT R19, R19, 0x800000, RZ, 0xfc, !PT ;  /* 0x0080000013137812 */ /* 0x000fe400078efcff */
[----:B------:R-:W-:-:S02]  /*53c0*/  ISETP.NE.AND P0, PT, R15, RZ, PT ;  /* 0x000000ff0f00720c */ /* 0x000fc40003f05270 */
        /* <DEDUP_REMOVED lines=14> */
.L_x_183:
[----:B------:R-:W-:-:S04]  /*54b0*/  LOP3.LUT R0, R0, 0x80000000, RZ, 0xc0, !PT ;  /* 0x8000000000007812 */ /* 0x000fc800078ec0ff */
[----:B------:R-:W-:Y:S01]  /*54c0*/  LOP3.LUT R0, R0, 0x7f800000, RZ, 0xfc, !PT ;  /* 0x7f80000000007812 */ /* 0x000fe200078efcff */
[----:B------:R-:W-:Y:S06]  /*54d0*/  BRA `(.L_x_184) ;  /* 0x0000000000047947 */ /* 0x000fec0003800000 */
.L_x_182:
[----:B------:R-:W-:-:S07]  /*54e0*/  LEA R0, R19, R0, 0x17 ;  /* 0x0000000013007211 */ /* 0x000fce00078eb8ff */
.L_x_184:
[----:B------:R-:W-:Y:S05]  /*54f0*/  BSYNC.RECONVERGENT B1 ;  /* 0x0000000000017941 */ /* 0x000fea0003800200 */
.L_x_181:
[----:B------:R-:W-:Y:S05]  /*5500*/  BRA `(.L_x_185) ;  /* 0x0000000000207947 */ /* 0x000fea0003800000 */
.L_x_180:
[----:B------:R-:W-:-:S04]  /*5510*/  LOP3.LUT R0, R19, 0x80000000, R0, 0x48, !PT ;  /* 0x8000000013007812 */ /* 0x000fc800078e4800 */
[----:B------:R-:W-:Y:S01]  /*5520*/  LOP3.LUT R0, R0, 0x7f800000, RZ, 0xfc, !PT ;  /* 0x7f80000000007812 */ /* 0x000fe200078efcff */
[----:B------:R-:W-:Y:S06]  /*5530*/  BRA `(.L_x_185) ;  /* 0x0000000000147947 */ /* 0x000fec0003800000 */
.L_x_179:
[----:B------:R-:W-:Y:S01]  /*5540*/  LOP3.LUT R0, R19, 0x80000000, R0, 0x48, !PT ;  /* 0x8000000013007812 */ /* 0x000fe200078e4800 */
[----:B------:R-:W-:Y:S06]  /*5550*/  BRA `(.L_x_185) ;  /* 0x00000000000c7947 */ /* 0x000fec0003800000 */
.L_x_178:
[----:B------:R-:W0:Y:S01]  /*5560*/  MUFU.RSQ R0, -QNAN ;  /* 0xffc0000000007908 */ /* 0x000e220000001400 */
[----:B------:R-:W-:Y:S05]  /*5570*/  BRA `(.L_x_185) ;  /* 0x0000000000047947 */ /* 0x000fea0003800000 */
.L_x_177:
[----:B------:R-:W-:-:S07]  /*5580*/  FADD.FTZ R0, R0, R3 ;  /* 0x0000000300007221 */ /* 0x000fce0000010000 */
.L_x_185:
[----:B------:R-:W-:Y:S05]  /*5590*/  BSYNC.RECONVERGENT B0 ;  /* 0x0000000000007941 */ /* 0x000fea0003800200 */
.L_x_175:
[----:B------:R-:W-:-:S04]  /*55a0*/  HFMA2 R15, -RZ, RZ, 0, 0 ;  /* 0x00000000ff0f7431 */ /* 0x000fc800000001ff */
[----:B0-----:R-:W-:Y:S05]  /*55b0*/  RET.REL.NODEC R14 `(_Z16attention_kernelPKfS0_S0_PfS1_iiiif) ;  /* 0xffffffa80e907950 */ /* 0x001fea0003c3ffff */
.L_x_186:
        /* <DEDUP_REMOVED lines=12> */
.L_x_282:


//--------------------- .text._Z13matmul_kernelPKfS0_Pfiiib --------------------------
	.section	.text._Z13matmul_kernelPKfS0_Pfiiib,"ax",@progbits
	.align	128
        .global         _Z13matmul_kernelPKfS0_Pfiiib
        .type           _Z13matmul_kernelPKfS0_Pfiiib,@function
        .size           _Z13matmul_kernelPKfS0_Pfiiib,(.L_x_286 - _Z13matmul_kernelPKfS0_Pfiiib)
        .other          _Z13matmul_kernelPKfS0_Pfiiib,@"STO_CUDA_ENTRY STV_DEFAULT"
_Z13matmul_kernelPKfS0_Pfiiib:
.text._Z13matmul_kernelPKfS0_Pfiiib:
[----:B------:R-:W-:Y:S01]  /*0000*/  LDC R1, c[0x0][0x37c] ;  /* 0x0000df00ff017b82 */ /* 0x000fe20000000800 */
[----:B------:R-:W0:Y:S01]  /*0010*/  S2R R4, SR_CTAID.Y ;  /* 0x0000000000047919 */ /* 0x000e220000002600 */
[----:B------:R-:W1:Y:S01]  /*0020*/  LDCU UR10, c[0x0][0x3a0] ;  /* 0x00007400ff0a77ac */ /* 0x000e620008000800 */
[----:B------:R-:W-:Y:S01]  /*0030*/  HFMA2 R11, -RZ, RZ, 0, 0 ;  /* 0x00000000ff0b7431 */ /* 0x000fe200000001ff */
[----:B------:R-:W0:Y:S01]  /*0040*/  S2R R2, SR_TID.Y ;  /* 0x0000000000027919 */ /* 0x000e220000002200 */
[----:B------:R-:W2:Y:S01]  /*0050*/  LDCU.64 UR8, c[0x0][0x358] ;  /* 0x00006b00ff0877ac */ /* 0x000ea20008000a00 */
[----:B------:R-:W3:Y:S01]  /*0060*/  S2R R7, SR_CTAID.X ;  /* 0x0000000000077919 */ /* 0x000ee20000002500 */
[----:B------:R-:W3:Y:S01]  /*0070*/  S2R R3, SR_TID.X ;  /* 0x0000000000037919 */ /* 0x000ee20000002100 */
[----:B-1----:R-:W-:Y:S01]  /*0080*/  UISETP.GE.AND UP0, UPT, UR10, 0x1, UPT ;  /* 0x000000010a00788c */ /* 0x002fe2000bf06270 */
[----:B0-----:R-:W-:Y:S02]  /*0090*/  LEA R4, R4, R2, 0x4 ;  /* 0x0000000204047211 */ /* 0x001fe400078e20ff */
[----:B---3--:R-:W-:-:S06]  /*00a0*/  LEA R5, R7, R3, 0x4 ;  /* 0x0000000307057211 */ /* 0x008fcc00078e20ff */
[----:B--2---:R-:W-:Y:S05]  /*00b0*/  BRA.U !UP0, `(.L_x_187) ;  /* 0x0000000508947547 */ /* 0x004fea000b800000 */
[----:B------:R-:W0:Y:S01]  /*00c0*/  S2UR UR7, SR_CgaCtaId ;  /* 0x00000000000779c3 */ /* 0x000e220000008800 */
[----:B------:R-:W1:Y:S01]  /*00d0*/  LDCU UR11, c[0x0][0x39c] ;  /* 0x00007380ff0b77ac */ /* 0x000e620008000800 */
[----:B------:R-:W-:Y:S01]  /*00e0*/  MOV R11, RZ ;  /* 0x000000ff000b7202 */ /* 0x000fe20000000f00 */
[----:B------:R-:W-:Y:S01]  /*00f0*/  IMAD R17, R5, UR10, R2 ;  /* 0x0000000a05117c24 */ /* 0x000fe2000f8e0202 */
[----:B------:R-:W-:Y:S01]  /*0100*/  UMOV UR5, 0x400 ;  /* 0x0000040000057882 */ /* 0x000fe20000000000 */
[----:B------:R-:W-:Y:S02]  /*0110*/  UIADD3 UR4, UPT, UPT, UR10, 0xf, URZ ;  /* 0x0000000f0a047890 */ /* 0x000fe4000fffe0ff */
[--C-:B------:R-:W-:Y:S01]  /*0120*/  IMAD R18, R4, UR10, R3.reuse ;  /* 0x0000000a04127c24 */ /* 0x100fe2000f8e0203 */
[----:B------:R-:W2:Y:S01]  /*0130*/  LDC R0, c[0x0][0x39c] ;  /* 0x0000e700ff007b82 */ /* 0x000ea20000000800 */
[----:B------:R-:W-:Y:S02]  /*0140*/  UIADD3 UR6, UPT, UPT, UR5, 0x400, URZ ;  /* 0x0000040005067890 */ /* 0x000fe4000fffe0ff */
[----:B------:R-:W-:Y:S01]  /*0150*/  USHF.R.U32.HI UR4, URZ, 0x4, UR4 ;  /* 0x00000004ff047899 */ /* 0x000fe20008011604 */
[----:B------:R-:W3:Y:S04]  /*0160*/  LDCU UR15, c[0x0][0x39c] ;  /* 0x00007380ff0f77ac */ /* 0x000ee80008000800 */
[----:B------:R-:W4:Y:S01]  /*0170*/  LDC.64 R24, c[0x0][0x388] ;  /* 0x0000e200ff187b82 */ /* 0x000f220000000a00 */
[----:B------:R-:W2:Y:S01]  /*0180*/  LDCU UR14, c[0x0][0x3a0] ;  /* 0x00007400ff0e77ac */ /* 0x000ea20008000800 */
[----:B-1----:R-:W-:Y:S01]  /*0190*/  IMAD R6, R2, UR11, R3 ;  /* 0x0000000b02067c24 */ /* 0x002fe2000f8e0203 */
[----:B------:R-:W1:Y:S04]  /*01a0*/  LDCU UR12, c[0x0][0x398] ;  /* 0x00007300ff0c77ac */ /* 0x000e680008000800 */
[----:B------:R-:W-:Y:S01]  /*01b0*/  LEA R6, R7, R6, 0x4 ;  /* 0x0000000607067211 */ /* 0x000fe200078e20ff */
[----:B0-----:R-:W-:-:S02]  /*01c0*/  ULEA UR5, UR7, UR5, 0x18 ;  /* 0x0000000507057291 */ /* 0x001fc4000f8ec0ff */
[----:B------:R-:W-:Y:S01]  /*01d0*/  ULEA UR6, UR7, UR6, 0x18 ;  /* 0x0000000607067291 */ /* 0x000fe2000f8ec0ff */
[----:B------:R-:W0:Y:S03]  /*01e0*/  LDCU.U8 UR13, c[0x0][0x3a4] ;  /* 0x00007480ff0d77ac */ /* 0x000e260008000000 */
[C---:B------:R-:W-:Y:S02]  /*01f0*/  LEA R16, R2.reuse, UR5, 0x6 ;  /* 0x0000000502107c11 */ /* 0x040fe4000f8e30ff */
[C---:B------:R-:W-:Y:S01]  /*0200*/  LEA R7, R3.reuse, UR6, 0x2 ;  /* 0x0000000603077c11 */ /* 0x040fe2000f8e10ff */
[----:B------:R-:W-:Y:S01]  /*0210*/  UIADD3 UR4, UPT, UPT, -UR4, URZ, URZ ;  /* 0x000000ff04047290 */ /* 0x000fe2000fffe1ff */
[----:B------:R-:W-:Y:S02]  /*0220*/  LEA R19, R3, R16, 0x2 ;  /* 0x0000001003137211 */ /* 0x000fe400078e10ff */
[----:B---3--:R-:W-:-:S09]  /*0230*/  LEA R20, R2, R7, 0x6 ;  /* 0x0000000702147211 */ /* 0x008fd200078e30ff */
.L_x_193:
[----:B--2---:R-:W-:Y:S02]  /*0240*/  ISETP.GE.AND P0, PT, R3, UR14, PT ;  /* 0x0000000e03007c0c */ /* 0x004fe4000bf06270 */
[----:B------:R-:W-:Y:S02]  /*0250*/  MOV R10, RZ ;  /* 0x000000ff000a7202 */ /* 0x000fe40000000f00 */
[----:B-1----:R-:W-:-:S13]  /*0260*/  ISETP.GE.OR P0, PT, R4, UR12, P0 ;  /* 0x0000000c04007c0c */ /* 0x002fda0008706670 */
[----:B------:R-:W1:Y:S02]  /*0270*/  @!P0 LDC.64 R8, c[0x0][0x380] ;  /* 0x0000e000ff088b82 */ /* 0x000e640000000a00 */
[----:B-1----:R-:W-:-:S05]  /*0280*/  @!P0 IMAD.WIDE.U32 R8, R18, 0x4, R8 ;  /* 0x0000000412088825 */ /* 0x002fca00078e0008 */
[----:B------:R-:W2:Y:S01]  /*0290*/  @!P0 LDG.E R10, desc[UR8][R8.64] ;  /* 0x00000008080a8981 */ /* 0x000ea2000c1e1900 */
[----:B0-----:R-:W-:Y:S01]  /*02a0*/  UPRMT UR5, UR13, 0x8880, URZ ;  /* 0x000088800d057896 */ /* 0x001fe200080000ff */
[----:B------:R-:W-:Y:S03]  /*02b0*/  BSSY.RECONVERGENT B0, `(.L_x_188) ;  /* 0x0000017000007945 */ /* 0x000fe60003800200 */
[----:B------:R-:W-:Y:S01]  /*02c0*/  UISETP.NE.AND UP0, UPT, UR5, URZ, UPT ;  /* 0x000000ff0500728c */ /* 0x000fe2000bf05270 */
[----:B--2---:R0:W-:Y:S08]  /*02d0*/  STS [R19], R10 ;  /* 0x0000000a13007388 */ /* 0x0041f00000000800 */
[----:B---3--:R-:W-:Y:S05]  /*02e0*/  BRA.U !UP0, `(.L_x_189) ;  /* 0x0000000108287547 */ /* 0x008fea000b800000 */
[----:B------:R-:W-:Y:S02]  /*02f0*/  ISETP.GE.AND P0, PT, R2, UR14, PT ;  /* 0x0000000e02007c0c */ /* 0x000fe4000bf06270 */
[----:B------:R-:W-:-:S04]  /*0300*/  MOV R22, UR15 ;  /* 0x0000000f00167c02 */ /* 0x000fc80008000f00 */
[----:B------:R-:W-:-:S13]  /*0310*/  ISETP.GE.OR P0, PT, R5, R22, P0 ;  /* 0x000000160500720c */ /* 0x000fda0000706670 */
[----:B------:R-:W-:Y:S05]  /*0320*/  @P0 BRA `(.L_x_190) ;  /* 0x0000000000100947 */ /* 0x000fea0003800000 */
[----:B----4-:R-:W-:-:S06]  /*0330*/  IMAD.WIDE.U32 R8, R17, 0x4, R24 ;  /* 0x0000000411087825 */ /* 0x010fcc00078e0018 */
[----:B------:R-:W2:Y:S04]  /*0340*/  LDG.E R9, desc[UR8][R8.64] ;  /* 0x0000000808097981 */ /* 0x000ea8000c1e1900 */
[----:B--2---:R1:W-:Y:S01]  /*0350*/  STS [R20], R9 ;  /* 0x0000000914007388 */ /* 0x0043e20000000800 */
[----:B------:R-:W-:Y:S05]  /*0360*/  BRA `(.L_x_191) ;  /* 0x00000000002c7947 */ /* 0x000fea0003800000 */
.L_x_190:
[----:B------:R2:W-:Y:S01]  /*0370*/  STS [R20], RZ ;  /* 0x000000ff14007388 */ /* 0x0005e20000000800 */
[----:B------:R-:W-:Y:S05]  /*0380*/  BRA `(.L_x_191) ;  /* 0x0000000000247947 */ /* 0x000fea0003800000 */
.L_x_189:
[----:B------:R-:W-:-:S04]  /*0390*/  MOV R22, R0 ;  /* 0x0000000000167202 */ /* 0x000fc80000000f00 */
[----:B------:R-:W-:-:S04]  /*03a0*/  ISETP.GE.AND P0, PT, R5, R22, PT ;  /* 0x000000160500720c */ /* 0x000fc80003f06270 */
[----:B------:R-:W-:-:S13]  /*03b0*/  ISETP.GE.OR P0, PT, R2, UR14, P0 ;  /* 0x0000000e02007c0c */ /* 0x000fda0008706670 */
[----:B------:R-:W-:Y:S05]  /*03c0*/  @P0 BRA `(.L_x_192) ;  /* 0x0000000000100947 */ /* 0x000fea0003800000 */
[----:B----4-:R-:W-:-:S06]  /*03d0*/  IMAD.WIDE R8, R6, 0x4, R24 ;  /* 0x0000000406087825 */ /* 0x010fcc00078e0218 */
[----:B------:R-:W2:Y:S04]  /*03e0*/  LDG.E R9, desc[UR8][R8.64] ;  /* 0x0000000808097981 */ /* 0x000ea8000c1e1900 */
[----:B--2---:R1:W-:Y:S01]  /*03f0*/  STS [R20], R9 ;  /* 0x0000000914007388 */ /* 0x0043e20000000800 */
[----:B------:R-:W-:Y:S05]  /*0400*/  BRA `(.L_x_191) ;  /* 0x0000000000047947 */ /* 0x000fea0003800000 */
.L_x_192:
[----:B------:R3:W-:Y:S02]  /*0410*/  STS [R20], RZ ;  /* 0x000000ff14007388 */ /* 0x0007e40000000800 */
.L_x_191:
[----:B------:R-:W-:Y:S05]  /*0420*/  BSYNC.RECONVERGENT B0 ;  /* 0x0000000000007941 */ /* 0x000fea0003800200 */
.L_x_188:
[----:B------:R-:W-:Y:S01]  /*0430*/  BAR.SYNC.DEFER_BLOCKING 0x0 ;  /* 0x0000000000007b1d */ /* 0x000fe20000010000 */
[----:B------:R-:W-:Y:S01]  /*0440*/  UIADD3 UR4, UPT, UPT, UR4, 0x1, URZ ;  /* 0x0000000104047890 */ /* 0x000fe2000fffe0ff */
[----:B------:R-:W-:Y:S02]  /*0450*/  LEA R6, R22, R6, 0x4 ;  /* 0x0000000616067211 */ /* 0x000fe400078e20ff */
[----:B------:R-:W-:Y:S01]  /*0460*/  IADD3 R2, PT, PT, R2, 0x10, RZ ;  /* 0x0000001002027810 */ /* 0x000fe20007ffe0ff */
[----:B------:R-:W-:Y:S01]  /*0470*/  UISETP.NE.AND UP0, UPT, UR4, URZ, UPT ;  /* 0x000000ff0400728c */ /* 0x000fe2000bf05270 */
[----:B------:R-:W-:Y:S02]  /*0480*/  IADD3 R17, PT, PT, R17, 0x10, RZ ;  /* 0x0000001011117810 */ /* 0x000fe40007ffe0ff */
[----:B------:R-:W-:Y:S02]  /*0490*/  IADD3 R18, PT, PT, R18, 0x10, RZ ;  /* 0x0000001012127810 */ /* 0x000fe40007ffe0ff */
[----:B------:R-:W-:Y:S01]  /*04a0*/  IADD3 R3, PT, PT, R3, 0x10, RZ ;  /* 0x0000001003037810 */ /* 0x000fe20007ffe0ff */
[----:B------:R-:W-:Y:S04]  /*04b0*/  LDS R8, [R7] ;  /* 0x0000000007087984 */ /* 0x000fe80000000800 */
[----:B------:R-:W5:Y:S04]  /*04c0*/  LDS.128 R12, [R16] ;  /* 0x00000000100c7984 */ /* 0x000f680000000c00 */
[----:B-1----:R-:W1:Y:S04]  /*04d0*/  LDS R9, [R7+0x40] ;  /* 0x0000400007097984 */ /* 0x002e680000000800 */
[----:B------:R-:W2:Y:S04]  /*04e0*/  LDS R21, [R7+0x80] ;  /* 0x0000800007157984 */ /* 0x000ea80000000800 */
[----:B------:R-:W-:Y:S04]  /*04f0*/  LDS R23, [R7+0x100] ;  /* 0x0001000007177984 */ /* 0x000fe80000000800 */
[----:B------:R-:W-:Y:S01]  /*0500*/  LDS R26, [R7+0x140] ;  /* 0x00014000071a7984 */ /* 0x000fe20000000800 */
[----:B-----5:R-:W-:-:S03]  /*0510*/  FFMA R8, R12, R8, R11 ;  /* 0x000000080c087223 */ /* 0x020fc6000000000b */
[----:B------:R-:W5:Y:S01]  /*0520*/  LDS R12, [R7+0xc0] ;  /* 0x0000c000070c7984 */ /* 0x000f620000000800 */
[----:B-1----:R-:W-:-:S03]  /*0530*/  FFMA R28, R9, R13, R8 ;  /* 0x0000000d091c7223 */ /* 0x002fc60000000008 */
[----:B0-----:R-:W0:Y:S01]  /*0540*/  LDS.128 R8, [R16+0x10] ;  /* 0x0000100010087984 */ /* 0x001e220000000c00 */
[----:B--2---:R-:W-:-:S03]  /*0550*/  FFMA R13, R21, R14, R28 ;  /* 0x0000000e150d7223 */ /* 0x004fc6000000001c */
[----:B------:R-:W1:Y:S01]  /*0560*/  LDS R21, [R7+0x180] ;  /* 0x0001800007157984 */ /* 0x000e620000000800 */
[----:B-----5:R-:W-:-:S04]  /*0570*/  FFMA R13, R12, R15, R13 ;  /* 0x0000000f0c0d7223 */ /* 0x020fc8000000000d */
[----:B0-----:R-:W-:Y:S02]  /*0580*/  FFMA R13, R8, R23, R13 ;  /* 0x00000017080d7223 */ /* 0x001fe4000000000d */
[----:B------:R-:W0:Y:S02]  /*0590*/  LDS R8, [R7+0x1c0] ;  /* 0x0001c00007087984 */ /* 0x000e240000000800 */
[----:B------:R-:W-:Y:S02]  /*05a0*/  FFMA R28, R26, R9, R13 ;  /* 0x000000091a1c7223 */ /* 0x000fe4000000000d */
[----:B------:R-:W-:Y:S02]  /*05b0*/  LDS R23, [R7+0x200] ;  /* 0x0002000007177984 */ /* 0x000fe40000000800 */
[----:B-1----:R-:W-:Y:S02]  /*05c0*/  FFMA R9, R21, R10, R28 ;  /* 0x0000000a15097223 */ /* 0x002fe4000000001c */
[----:B------:R-:W1:Y:S04]  /*05d0*/  LDS.128 R12, [R16+0x20] ;  /* 0x00002000100c7984 */ /* 0x000e680000000c00 */
[----:B------:R-:W2:Y:S04]  /*05e0*/  LDS R26, [R7+0x240] ;  /* 0x00024000071a7984 */ /* 0x000ea80000000800 */
[----:B------:R-:W5:Y:S01]  /*05f0*/  LDS R21, [R7+0x280] ;  /* 0x0002800007157984 */ /* 0x000f620000000800 */
[----:B0-----:R-:W-:-:S04]  /*0600*/  FFMA R9, R8, R11, R9 ;  /* 0x0000000b08097223 */ /* 0x001fc80000000009 */
[----:B-1----:R-:W-:Y:S02]  /*0610*/  FFMA R9, R12, R23, R9 ;  /* 0x000000170c097223 */ /* 0x002fe40000000009 */
[----:B------:R-:W0:Y:S02]  /*0620*/  LDS R12, [R7+0x2c0] ;  /* 0x0002c000070c7984 */ /* 0x000e240000000800 */
[----:B--2---:R-:W-:Y:S02]  /*0630*/  FFMA R26, R26, R13, R9 ;  /* 0x0000000d1a1a7223 */ /* 0x004fe40000000009 */
[----:B------:R-:W-:Y:S02]  /*0640*/  LDS R13, [R7+0x300] ;  /* 0x00030000070d7984 */ /* 0x000fe40000000800 */
[----:B-----5:R-:W-:Y:S02]  /*0650*/  FFMA R21, R21, R14, R26 ;  /* 0x0000000e15157223 */ /* 0x020fe4000000001a */
[----:B------:R-:W1:Y:S04]  /*0660*/  LDS.128 R8, [R16+0x30] ;  /* 0x0000300010087984 */ /* 0x000e680000000c00 */
[----:B------:R-:W2:Y:S04]  /*0670*/  LDS R23, [R7+0x340] ;  /* 0x0003400007177984 */ /* 0x000ea80000000800 */
[----:B------:R-:W5:Y:S04]  /*0680*/  LDS R26, [R7+0x380] ;  /* 0x00038000071a7984 */ /* 0x000f680000000800 */
[----:B------:R-:W4:Y:S01]  /*0690*/  LDS R14, [R7+0x3c0] ;  /* 0x0003c000070e7984 */ /* 0x000f220000000800 */
[----:B0-----:R-:W-:-:S04]  /*06a0*/  FFMA R15, R12, R15, R21 ;  /* 0x0000000f0c0f7223 */ /* 0x001fc80000000015 */
[----:B-1----:R-:W-:-:S04]  /*06b0*/  FFMA R8, R8, R13, R15 ;  /* 0x0000000d08087223 */ /* 0x002fc8000000000f */
[----:B--2---:R-:W-:-:S04]  /*06c0*/  FFMA R9, R23, R9, R8 ;  /* 0x0000000917097223 */ /* 0x004fc80000000008 */
[----:B-----5:R-:W-:-:S04]  /*06d0*/  FFMA R9, R26, R10, R9 ;  /* 0x0000000a1a097223 */ /* 0x020fc80000000009 */
[----:B----4-:R-:W-:Y:S01]  /*06e0*/  FFMA R11, R14, R11, R9 ;  /* 0x0000000b0e0b7223 */ /* 0x010fe20000000009 */
[----:B------:R-:W-:Y:S06]  /*06f0*/  BAR.SYNC.DEFER_BLOCKING 0x0 ;  /* 0x0000000000007b1d */ /* 0x000fec0000010000 */
[----:B------:R-:W-:Y:S05]  /*0700*/  BRA.U UP0, `(.L_x_193) ;  /* 0xfffffff900cc7547 */ /* 0x000fea000b83ffff */
.L_x_187:
[----:B------:R-:W0:Y:S02]  /*0710*/  LDCU.64 UR6, c[0x0][0x398] ;  /* 0x00007300ff0677ac */ /* 0x000e240008000a00 */
[----:B0-----:R-:W-:-:S04]  /*0720*/  ISETP.GE.AND P0, PT, R5, UR7, PT ;  /* 0x0000000705007c0c */ /* 0x001fc8000bf06270 */
[----:B------:R-:W-:-:S13]  /*0730*/  ISETP.GE.OR P0, PT, R4, UR6, P0 ;  /* 0x0000000604007c0c */ /* 0x000fda0008706670 */
[----:B------:R-:W-:Y:S05]  /*0740*/  @P0 EXIT ;  /* 0x000000000000094d */ /* 0x000fea0003800000 */
[----:B------:R-:W0:Y:S01]  /*0750*/  LDC.64 R2, c[0x0][0x390] ;  /* 0x0000e400ff027b82 */ /* 0x000e220000000a00 */
[----:B------:R-:W-:-:S04]  /*0760*/  IMAD R5, R4, UR7, R5 ;  /* 0x0000000704057c24 */ /* 0x000fc8000f8e0205 */
[----:B0-----:R-:W-:-:S05]  /*0770*/  IMAD.WIDE.U32 R2, R5, 0x4, R2 ;  /* 0x0000000405027825 */ /* 0x001fca00078e0002 */
[----:B------:R-:W-:Y:S01]  /*0780*/  STG.E desc[UR8][R2.64], R11 ;  /* 0x0000000b02007986 */ /* 0x000fe2000c101908 */
[----:B------:R-:W-:Y:S05]  /*0790*/  EXIT ;  /* 0x000000000000794d */ /* 0x000fea0003800000 */
.L_x_194:
        /* <DEDUP_REMOVED lines=14> */
.L_x_286:


//--------------------- .text._Z14softmax_kernelPfS_iii --------------------------
	.section	.text._Z14softmax_kernelPfS_iii,"ax",@progbits
	.align	128
        .global         _Z14softmax_kernelPfS_iii
        .type           _Z14softmax_kernelPfS_iii,@function
        .size           _Z14softmax_kernelPfS_iii,(.L_x_283 - _Z14softmax_kernelPfS_iii)
        .other          _Z14softmax_kernelPfS_iii,@"STO_CUDA_ENTRY STV_DEFAULT"
_Z14softmax_kernelPfS_iii:
.text._Z14softmax_kernelPfS_iii:
[----:B------:R-:W-:Y:S01]  /*0000*/  LDC R1, c[0x0][0x37c] ;  /* 0x0000df00ff017b82 */ /* 0x000fe20000000800 */
[----:B------:R-:W0:Y:S07]  /*0010*/  S2R R2, SR_TID.X ;  /* 0x0000000000027919 */ /* 0x000e2e0000002100 */
[----:B------:R-:W0:Y:S08]  /*0020*/  LDC.64 R4, c[0x0][0x390] ;  /* 0x0000e400ff047b82 */ /* 0x000e300000000a00 */
[----:B------:R-:W1:Y:S01]  /*0030*/  S2UR UR4, SR_CTAID.X ;  /* 0x00000000000479c3 */ /* 0x000e620000002500 */
[----:B0-----:R-:W-:-:S04]  /*0040*/  ISETP.GE.AND P0, PT, R2, R5, PT ;  /* 0x000000050200720c */ /* 0x001fc80003f06270 */
[----:B-1----:R-:W-:-:S13]  /*0050*/  ISETP.LE.OR P0, PT, R4, UR4, P0 ;  /* 0x0000000404007c0c */ /* 0x002fda0008703670 */
[----:B------:R-:W-:Y:S05]  /*0060*/  @P0 EXIT ;  /* 0x000000000000094d */ /* 0x000fea0003800000 */
[----:B------:R-:W0:Y:S01]  /*0070*/  LDCU.64 UR6, c[0x0][0x380] ;  /* 0x00007000ff0677ac */ /* 0x000e220008000a00 */
[C---:B------:R-:W-:Y:S01]  /*0080*/  IADD3 R0, PT, PT, R5.reuse, -0x1, RZ ;  /* 0xffffffff05007810 */ /* 0x040fe20007ffe0ff */
[C---:B------:R-:W-:Y:S01]  /*0090*/  IMAD R2, R5.reuse, UR4, R2 ;  /* 0x0000000405027c24 */ /* 0x040fe2000f8e0202 */
[----:B------:R-:W-:Y:S01]  /*00a0*/  LOP3.LUT R8, R5, 0xf, RZ, 0xc0, !PT ;  /* 0x0000000f05087812 */ /* 0x000fe200078ec0ff */
[----:B------:R-:W-:Y:S01]  /*00b0*/  UMOV UR4, 0x20 ;  /* 0x0000002000047882 */ /* 0x000fe20000000000 */
[----:B------:R-:W-:Y:S01]  /*00c0*/  ISETP.GE.U32.AND P0, PT, R0, 0xf, PT ;  /* 0x0000000f0000780c */ /* 0x000fe20003f06070 */
[----:B------:R-:W-:Y:S01]  /*00d0*/  UMOV UR5, 0x0 ;  /* 0x0000000000057882 */ /* 0x000fe20000000000 */
[----:B------:R-:W1:Y:S01]  /*00e0*/  LDCU.64 UR12, c[0x0][0x358] ;  /* 0x00006b00ff0c77ac */ /* 0x000e620008000a00 */
[----:B------:R-:W-:Y:S01]  /*00f0*/  HFMA2 R3, -RZ, RZ, 0, 0 ;  /* 0x00000000ff037431 */ /* 0x000fe200000001ff */
[----:B------:R-:W-:Y:S01]  /*0100*/  ISETP.NE.AND P1, PT, R8, RZ, PT ;  /* 0x000000ff0800720c */ /* 0x000fe20003f25270 */
[----:B------:R-:W-:Y:S01]  /*0110*/  IMAD R2, R2, R5, RZ ;  /* 0x0000000502027224 */ /* 0x000fe200078e02ff */
[----:B------:R-:W-:Y:S01]  /*0120*/  MOV R0, 0xff800000 ;  /* 0xff80000000007802 */ /* 0x000fe20000000f00 */
[----:B0-----:R-:W-:-:S06]  /*0130*/  UIMAD.WIDE.U32 UR4, UR6, 0x1, UR4 ;  /* 0x00000001060478a5 */ /* 0x001fcc000f8e0004 */
[----:B------:R-:W-:Y:S06]  /*0140*/  @!P0 BRA `(.L_x_195) ;  /* 0x0000000000988947 */ /* 0x000fec0003800000 */
[----:B------:R-:W-:Y:S01]  /*0150*/  LOP3.LUT R3, R5, 0xfffffff0, RZ, 0xc0, !PT ;  /* 0xfffffff005037812 */ /* 0x000fe200078ec0ff */
[----:B------:R-:W-:Y:S01]  /*0160*/  UIADD3 UR6, UPT, UPT, UR5, UR7, URZ ;  /* 0x0000000705067290 */ /* 0x000fe2000fffe0ff */
[----:B------:R-:W-:Y:S02]  /*0170*/  MOV R0, 0xff800000 ;  /* 0xff80000000007802 */ /* 0x000fe40000000f00 */
[----:B------:R-:W-:Y:S02]  /*0180*/  MOV R7, R2 ;  /* 0x0000000200077202 */ /* 0x000fe40000000f00 */
[----:B------:R-:W-:-:S07]  /*0190*/  IADD3 R6, PT, PT, -R3, RZ, RZ ;  /* 0x000000ff03067210 */ /* 0x000fce0007ffe1ff */
.L_x_196:
[----:B------:R-:W-:Y:S02]  /*01a0*/  MOV R10, UR4 ;  /* 0x00000004000a7c02 */ /* 0x000fe40008000f00 */
[----:B------:R-:W-:Y:S02]  /*01b0*/  MOV R5, UR6 ;  /* 0x0000000600057c02 */ /* 0x000fe40008000f00 */
[----:B------:R-:W-:Y:S02]  /*01c0*/  MOV R4, R10 ;  /* 0x0000000a00047202 */ /* 0x000fe40000000f00 */
[----:B------:R-:W-:-:S03]  /*01d0*/  MOV R11, UR5 ;  /* 0x00000005000b7c02 */ /* 0x000fc60008000f00 */
[----:B------:R-:W-:-:S05]  /*01e0*/  IMAD.WIDE R4, R7, 0x4, R4 ;  /* 0x0000000407047825 */ /* 0x000fca00078e0204 */
[----:B-1----:R-:W2:Y:S04]  /*01f0*/  LDG.E R13, desc[UR12][R4.64+-0x20] ;  /* 0xffffe00c040d7981 */ /* 0x002ea8000c1e1900 */
        /* <DEDUP_REMOVED lines=15> */
[----:B------:R-:W-:-:S02]  /*02f0*/  IADD3 R6, PT, PT, R6, 0x10, RZ ;  /* 0x0000001006067810 */ /* 0x000fc40007ffe0ff */
[----:B------:R-:W-:Y:S02]  /*0300*/  IADD3 R7, PT, PT, R7, 0x10, RZ ;  /* 0x0000001007077810 */ /* 0x000fe40007ffe0ff */
[----:B------:R-:W-:Y:S02]  /*0310*/  ISETP.NE.AND P0, PT, R6, RZ, PT ;  /* 0x000000ff0600720c */ /* 0x000fe40003f05270 */
[----:B--2---:R-:W-:-:S04]  /*0320*/  FMNMX3 R12, R0, R13, R12, !PT ;  /* 0x0000000d000c7276 */ /* 0x004fc8000780000c */
[----:B---3--:R-:W-:-:S04]  /*0330*/  FMNMX3 R12, R12, R15, R14, !PT ;  /* 0x0000000f0c0c7276 */ /* 0x008fc8000780000e */
[----:B----4-:R-:W-:-:S04]  /*0340*/  FMNMX3 R12, R12, R17, R16, !PT ;  /* 0x000000110c0c7276 */ /* 0x010fc80007800010 */
[----:B-----5:R-:W-:-:S04]  /*0350*/  FMNMX3 R12, R12, R19, R18, !PT ;  /* 0x000000130c0c7276 */ /* 0x020fc80007800012 */
[----:B------:R-:W-:-:S04]  /*0360*/  FMNMX3 R12, R12, R21, R20, !PT ;  /* 0x000000150c0c7276 */ /* 0x000fc80007800014 */
[----:B------:R-:W-:-:S04]  /*0370*/  FMNMX3 R12, R12, R23, R22, !PT ;  /* 0x000000170c0c7276 */ /* 0x000fc80007800016 */
[----:B------:R-:W-:-:S04]  /*0380*/  FMNMX3 R10, R12, R11, R10, !PT ;  /* 0x0000000b0c0a7276 */ /* 0x000fc8000780000a */
[----:B------:R-:W-:Y:S01]  /*0390*/  FMNMX3 R0, R10, R9, R24, !PT ;  /* 0x000000090a007276 */ /* 0x000fe20007800018 */
[----:B------:R-:W-:Y:S06]  /*03a0*/  @P0 BRA `(.L_x_196) ;  /* 0xfffffffc007c0947 */ /* 0x000fec000383ffff */
.L_x_195:
[----:B------:R-:W-:Y:S05]  /*03b0*/  @!P1 BRA `(.L_x_197) ;  /* 0x0000000000bc9947 */ /* 0x000fea0003800000 */
[----:B------:R-:W0:Y:S01]  /*03c0*/  LDCU UR4, c[0x0][0x394] ;  /* 0x00007280ff0477ac */ /* 0x000e220008000800 */
[----:B------:R-:W-:Y:S01]  /*03d0*/  ISETP.GE.U32.AND P0, PT, R8, 0x8, PT ;  /* 0x000000080800780c */ /* 0x000fe20003f06070 */
[----:B0-----:R-:W-:-:S04]  /*03e0*/  ULOP3.LUT UR5, UR4, 0x7, URZ, 0xc0, !UPT ;  /* 0x0000000704057892 */ /* 0x001fc8000f8ec0ff */
[----:B------:R-:W-:-:S08]  /*03f0*/  UISETP.NE.AND UP0, UPT, UR5, URZ, UPT ;  /* 0x000000ff0500728c */ /* 0x000fd0000bf05270 */
[----:B------:R-:W-:Y:S05]  /*0400*/  @!P0 BRA `(.L_x_198) ;  /* 0x0000000000408947 */ /* 0x000fea0003800000 */
[----:B------:R-:W0:Y:S01]  /*0410*/  LDC.64 R4, c[0x0][0x380] ;  /* 0x0000e000ff047b82 */ /* 0x000e220000000a00 */
[----:B------:R-:W-:-:S05]  /*0420*/  IADD3 R7, PT, PT, R2, R3, RZ ;  /* 0x0000000302077210 */ /* 0x000fca0007ffe0ff */
[----:B0-----:R-:W-:-:S05]  /*0430*/  IMAD.WIDE R4, R7, 0x4, R4 ;  /* 0x0000000407047825 */ /* 0x001fca00078e0204 */
[----:B-1----:R-:W2:Y:S04]  /*0440*/  LDG.E R7, desc[UR12][R4.64] ;  /* 0x0000000c04077981 */ /* 0x002ea8000c1e1900 */
        /* <DEDUP_REMOVED lines=12> */
.L_x_198:
[----:B------:R-:W-:Y:S05]  /*0510*/  BRA.U !UP0, `(.L_x_197) ;  /* 0x0000000108647547 */ /* 0x000fea000b800000 */
[----:B------:R-:W-:Y:S02]  /*0520*/  UISETP.GE.U32.AND UP0, UPT, UR5, 0x4, UPT ;  /* 0x000000040500788c */ /* 0x000fe4000bf06070 */
[----:B------:R-:W-:-:S04]  /*0530*/  ULOP3.LUT UR4, UR4, 0x3, URZ, 0xc0, !UPT ;  /* 0x0000000304047892 */ /* 0x000fc8000f8ec0ff */
[----:B------:R-:W-:-:S03]  /*0540*/  UISETP.NE.AND UP1, UPT, UR4, URZ, UPT ;  /* 0x000000ff0400728c */ /* 0x000fc6000bf25270 */
[----:B------:R-:W-:Y:S08]  /*0550*/  BRA.U !UP0, `(.L_x_199) ;  /* 0x0000000108287547 */ /* 0x000ff0000b800000 */
[----:B------:R-:W0:Y:S01]  /*0560*/  LDC.64 R4, c[0x0][0x380] ;  /* 0x0000e000ff047b82 */ /* 0x000e220000000a00 */
[----:B------:R-:W-:-:S05]  /*0570*/  IADD3 R7, PT, PT, R2, R3, RZ ;  /* 0x0000000302077210 */ /* 0x000fca0007ffe0ff */
[----:B0-----:R-:W-:-:S05]  /*0580*/  IMAD.WIDE R4, R7, 0x4, R4 ;  /* 0x0000000407047825 */ /* 0x001fca00078e0204 */
[----:B-1----:R-:W2:Y:S04]  /*0590*/  LDG.E R7, desc[UR12][R4.64] ;  /* 0x0000000c04077981 */ /* 0x002ea8000c1e1900 */
[----:B------:R-:W2:Y:S04]  /*05a0*/  LDG.E R6, desc[UR12][R4.64+0x4] ;  /* 0x0000040c04067981 */ /* 0x000ea8000c1e1900 */
[----:B------:R-:W3:Y:S04]  /*05b0*/  LDG.E R9, desc[UR12][R4.64+0x8] ;  /* 0x0000080c04097981 */ /* 0x000ee8000c1e1900 */
[----:B------:R-:W3:Y:S01]  /*05c0*/  LDG.E R10, desc[UR12][R4.64+0xc] ;  /* 0x00000c0c040a7981 */ /* 0x000ee2000c1e1900 */
[----:B------:R-:W-:-:S02]  /*05d0*/  IADD3 R3, PT, PT, R3, 0x4, RZ ;  /* 0x0000000403037810 */ /* 0x000fc40007ffe0ff */
[----:B--2---:R-:W-:-:S04]  /*05e0*/  FMNMX3 R0, R0, R7, R6, !PT ;  /* 0x0000000700007276 */ /* 0x004fc80007800006 */
[----:B---3--:R-:W-:-:S07]  /*05f0*/  FMNMX3 R0, R0, R9, R10, !PT ;  /* 0x0000000900007276 */ /* 0x008fce000780000a */
.L_x_199:
[----:B------:R-:W-:Y:S05]  /*0600*/  BRA.U !UP1, `(.L_x_197) ;  /* 0x0000000109287547 */ /* 0x000fea000b800000 */
[----:B------:R-:W0:Y:S01]  /*0610*/  LDC.64 R6, c[0x0][0x380] ;  /* 0x0000e000ff067b82 */ /* 0x000e220000000a00 */
[----:B------:R-:W-:Y:S01]  /*0620*/  IADD3 R3, PT, PT, R2, R3, RZ ;  /* 0x0000000302037210 */ /* 0x000fe20007ffe0ff */
[----:B------:R-:W-:-:S12]  /*0630*/  UIADD3 UR4, UPT, UPT, -UR4, URZ, URZ ;  /* 0x000000ff04047290 */ /* 0x000fd8000fffe1ff */
.L_x_200:
[----:B0-----:R-:W-:-:S06]  /*0640*/  IMAD.WIDE R4, R3, 0x4, R6 ;  /* 0x0000000403047825 */ /* 0x001fcc00078e0206 */
[----:B-1----:R-:W2:Y:S01]  /*0650*/  LDG.E R5, desc[UR12][R4.64] ;  /* 0x0000000c04057981 */ /* 0x002ea2000c1e1900 */
[----:B------:R-:W-:Y:S01]  /*0660*/  UIADD3 UR4, UPT, UPT, UR4, 0x1, URZ ;  /* 0x0000000104047890 */ /* 0x000fe2000fffe0ff */
[----:B------:R-:W-:-:S03]  /*0670*/  IADD3 R3, PT, PT, R3, 0x1, RZ ;  /* 0x0000000103037810 */ /* 0x000fc60007ffe0ff */
[----:B------:R-:W-:Y:S01]  /*0680*/  UISETP.NE.AND UP0, UPT, UR4, URZ, UPT ;  /* 0x000000ff0400728c */ /* 0x000fe2000bf05270 */
[----:B--2---:R-:W-:-:S08]  /*0690*/  FMNMX R0, R5, R0, !PT ;  /* 0x0000000005007209 */ /* 0x004fd00007800000 */
[----:B------:R-:W-:Y:S05]  /*06a0*/  BRA.U UP0, `(.L_x_200) ;  /* 0xfffffffd00e47547 */ /* 0x000fea000b83ffff */
.L_x_197:
[----:B------:R-:W0:Y:S01]  /*06b0*/  LDCU UR5, c[0x0][0x394] ;  /* 0x00007280ff0577ac */ /* 0x000e220008000800 */
[----:B------:R-:W-:Y:S01]  /*06c0*/  HFMA2 R3, -RZ, RZ, 0, 0 ;  /* 0x00000000ff037431 */ /* 0x000fe200000001ff */
[----:B------:R-:W2:Y:S01]  /*06d0*/  LDCU.64 UR8, c[0x0][0x388] ;  /* 0x00007100ff0877ac */ /* 0x000ea20008000a00 */
[----:B------:R-:W-:Y:S01]  /*06e0*/  UMOV UR6, 0x10 ;  /* 0x0000001000067882 */ /* 0x000fe20000000000 */
[----:B------:R-:W-:Y:S01]  /*06f0*/  UMOV UR7, 0x0 ;  /* 0x0000000000077882 */ /* 0x000fe20000000000 */
[----:B------:R-:W-:Y:S01]  /*0700*/  UMOV UR4, URZ ;  /* 0x000000ff00047c82 */ /* 0x000fe20008000000 */
[----:B0-----:R-:W-:Y:S02]  /*0710*/  UISETP.GE.U32.AND UP1, UPT, UR5, 0x8, UPT ;  /* 0x000000080500788c */ /* 0x001fe4000bf26070 */
[----:B------:R-:W-:Y:S02]  /*0720*/  ULOP3.LUT UR14, UR5, 0x7, URZ, 0xc0, !UPT ;  /* 0x00000007050e7892 */ /* 0x000fe4000f8ec0ff */
[----:B--2---:R-:W-:-:S02]  /*0730*/  UIMAD.WIDE.U32 UR6, UR8, 0x1, UR6 ;  /* 0x00000001080678a5 */ /* 0x004fc4000f8e0006 */
[----:B------:R-:W-:-:S03]  /*0740*/  UISETP.NE.AND UP0, UPT, UR14, URZ, UPT ;  /* 0x000000ff0e00728c */ /* 0x000fc6000bf05270 */
[----:B------:R-:W-:Y:S08]  /*0750*/  BRA.U !UP1, `(.L_x_201) ;  /* 0x0000000509d87547 */ /* 0x000ff0000b800000 */
[----:B------:R-:W0:Y:S01]  /*0760*/  LDCU.64 UR10, c[0x0][0x380] ;  /* 0x00007000ff0a77ac */ /* 0x000e220008000a00 */
[----:B------:R-:W-:Y:S02]  /*0770*/  MOV R3, RZ ;  /* 0x000000ff00037202 */ /* 0x000fe40000000f00 */
[----:B------:R-:W-:Y:S01]  /*0780*/  MOV R9, R2 ;  /* 0x0000000200097202 */ /* 0x000fe20000000f00 */
[----:B------:R-:W-:Y:S02]  /*0790*/  ULOP3.LUT UR4, UR5, 0x7ffffff8, URZ, 0xc0, !UPT ;  /* 0x7ffffff805047892 */ /* 0x000fe4000f8ec0ff */
[----:B------:R-:W-:Y:S02]  /*07a0*/  UIADD3 UR5, UPT, UPT, UR7, UR9, URZ ;  /* 0x0000000907057290 */ /* 0x000fe4000fffe0ff */
[----:B0-----:R-:W-:Y:S02]  /*07b0*/  UIADD3 UR8, UP1, UPT, UR10, 0x10, URZ ;  /* 0x000000100a087890 */ /* 0x001fe4000ff3e0ff */
[----:B------:R-:W-:-:S02]  /*07c0*/  UIADD3 UR10, UPT, UPT, -UR4, URZ, URZ ;  /* 0x000000ff040a7290 */ /* 0x000fc4000fffe1ff */
[----:B------:R-:W-:-:S12]  /*07d0*/  UIADD3.X UR9, UPT, UPT, URZ, UR11, URZ, UP1, !UPT ;  /* 0x0000000bff097290 */ /* 0x000fd80008ffe4ff */
.L_x_202:
[----:B------:R-:W-:Y:S02]  /*07e0*/  MOV R4, UR8 ;  /* 0x0000000800047c02 */ /* 0x000fe40008000f00 */
[----:B------:R-:W-:-:S03]  /*07f0*/  MOV R5, UR9 ;  /* 0x0000000900057c02 */ /* 0x000fc60008000f00 */
[----:B------:R-:W-:-:S05]  /*0800*/  IMAD.WIDE R4, R9, 0x4, R4 ;  /* 0x0000000409047825 */ /* 0x000fca00078e0204 */
[----:B-12---:R-:W2:Y:S01]  /*0810*/  LDG.E R7, desc[UR12][R4.64+-0x10] ;  /* 0xfffff00c04077981 */ /* 0x006ea2000c1e1900 */
[----:B------:R-:W-:Y:S01]  /*0820*/  HFMA2 R11, -RZ, RZ, 3.7421875, 0 ;  /* 0x437c0000ff0b7431 */ /* 0x000fe200000001ff */
[----:B------:R-:W-:Y:S02]  /*0830*/  MOV R10, 0x3bbb989d ;  /* 0x3bbb989d000a7802 */ /* 0x000fe40000000f00 */
[----:B------:R-:W-:Y:S01]  /*0840*/  MOV R13, UR7 ;  /* 0x00000007000d7c02 */ /* 0x000fe20008000f00 */
[----:B--2---:R-:W-:-:S04]  /*0850*/  FADD R7, R7, -R0 ;  /* 0x8000000007077221 */ /* 0x004fc80000000000 */
[----:B------:R-:W-:-:S04]  /*0860*/  FFMA.SAT R6, R7, R10, 0.5 ;  /* 0x3f00000007067423 */ /* 0x000fc8000000200a */
[----:B------:R-:W-:-:S04]  /*0870*/  FFMA.RM R6, R6, R11, 12582913 ;  /* 0x4b40000106067423 */ /* 0x000fc8000000400b */
[C---:B------:R-:W-:Y:S01]  /*0880*/  FADD R12, R6.reuse, -12583039 ;  /* 0xcb40007f060c7421 */ /* 0x040fe20000000000 */
[----:B------:R-:W-:-:S03]  /*0890*/  SHF.L.U32 R13, R6, 0x17, RZ ;  /* 0x00000017060d7819 */ /* 0x000fc600000006ff */
[----:B------:R-:W-:-:S04]  /*08a0*/  FFMA R12, R7, 1.4426950216293334961, -R12 ;  /* 0x3fb8aa3b070c7823 */ /* 0x000fc8000000080c */
[----:B------:R-:W-:Y:S01]  /*08b0*/  FFMA R14, R7, 1.925963033500011079e-08, R12 ;  /* 0x32a57060070e7823 */ /* 0x000fe2000000000c */
[----:B------:R-:W-:Y:S02]  /*08c0*/  MOV R12, UR6 ;  /* 0x00000006000c7c02 */ /* 0x000fe40008000f00 */
[----:B------:R-:W-:Y:S02]  /*08d0*/  MOV R7, UR5 ;  /* 0x0000000500077c02 */ /* 0x000fe40008000f00 */
[----:B------:R-:W-:Y:S01]  /*08e0*/  MOV R6, R12 ;  /* 0x0000000c00067202 */ /* 0x000fe20000000f00 */
[----:B------:R-:W0:Y:S04]  /*08f0*/  MUFU.EX2 R14, R14 ;  /* 0x0000000e000e7308 */ /* 0x000e280000000800 */
[----:B------:R-:W-:-:S04]  /*0900*/  IMAD.WIDE R6, R9, 0x4, R6 ;  /* 0x0000000409067825 */ /* 0x000fc800078e0206 */
[----:B0-----:R-:W-:-:S05]  /*0910*/  FMUL R12, R13, R14 ;  /* 0x0000000e0d0c7220 */ /* 0x001fca0000400000 */
[----:B------:R0:W-:Y:S04]  /*0920*/  STG.E desc[UR12][R6.64+-0x10], R12 ;  /* 0xfffff00c06007986 */ /* 0x0001e8000c10190c */
[----:B------:R-:W2:Y:S02]  /*0930*/  LDG.E R13, desc[UR12][R4.64+-0xc] ;  /* 0xfffff40c040d7981 */ /* 0x000ea4000c1e1900 */
[----:B--2---:R-:W-:-:S04]  /*0940*/  FADD R13, R13, -R0 ;  /* 0x800000000d0d7221 */ /* 0x004fc80000000000 */
[----:B------:R-:W-:-:S04]  /*0950*/  FFMA.SAT R16, R13, R10, 0.5 ;  /* 0x3f0000000d107423 */ /* 0x000fc8000000200a */
[----:B------:R-:W-:-:S04]  /*0960*/  FFMA.RM R16, R16, R11, 12582913 ;  /* 0x4b40000110107423 */ /* 0x000fc8000000400b */
[----:B------:R-:W-:-:S04]  /*0970*/  FADD R14, R16, -12583039 ;  /* 0xcb40007f100e7421 */ /* 0x000fc80000000000 */
[----:B------:R-:W-:-:S04]  /*0980*/  FFMA R14, R13, 1.4426950216293334961, -R14 ;  /* 0x3fb8aa3b0d0e7823 */ /* 0x000fc8000000080e */
[----:B------:R-:W-:Y:S01]  /*0990*/  FFMA R14, R13, 1.925963033500011079e-08, R14 ;  /* 0x32a570600d0e7823 */ /* 0x000fe2000000000e */
[----:B------:R-:W-:-:S05]  /*09a0*/  SHF.L.U32 R13, R16, 0x17, RZ ;  /* 0x00000017100d7819 */ /* 0x000fca00000006ff */
[----:B------:R-:W1:Y:S02]  /*09b0*/  MUFU.EX2 R14, R14 ;  /* 0x0000000e000e7308 */ /* 0x000e640000000800 */
[----:B-1----:R-:W-:-:S05]  /*09c0*/  FMUL R13, R13, R14 ;  /* 0x0000000e0d0d7220 */ /* 0x002fca0000400000 */
[----:B------:R2:W-:Y:S04]  /*09d0*/  STG.E desc[UR12][R6.64+-0xc], R13 ;  /* 0xfffff40d06007986 */ /* 0x0005e8000c10190c */
[----:B------:R-:W3:Y:S02]  /*09e0*/  LDG.E R15, desc[UR12][R4.64+-0x8] ;  /* 0xfffff80c040f7981 */ /* 0x000ee4000c1e1900 */
[----:B---3--:R-:W-:-:S04]  /*09f0*/  FADD R15, R15, -R0 ;  /* 0x800000000f0f7221 */ /* 0x008fc80000000000 */
        /* <DEDUP_REMOVED lines=53> */
[----:B------:R-:W3:Y:S01]  /*0d50*/  LDG.E R5, desc[UR12][R4.64+0xc] ;  /* 0x00000c0c04057981 */ /* 0x000ee2000c1e1900 */
[----:B0-----:R-:W-:Y:S01]  /*0d60*/  FADD R12, R12, R3 ;  /* 0x000000030c0c7221 */ /* 0x001fe20000000000 */
[----:B------:R-:W-:Y:S01]  /*0d70*/  UIADD3 UR10, UPT, UPT, UR10, 0x8, URZ ;  /* 0x000000080a0a7890 */ /* 0x000fe2000fffe0ff */
[----:B------:R-:W-:Y:S02]  /*0d80*/  IADD3 R9, PT, PT, R9, 0x8, RZ ;  /* 0x0000000809097810 */ /* 0x000fe40007ffe0ff */
[----:B------:R-:W-:Y:S01]  /*0d90*/  FADD R12, R12, R13 ;  /* 0x0000000d0c0c7221 */ /* 0x000fe20000000000 */
[----:B------:R-:W-:-:S03]  /*0da0*/  UISETP.NE.AND UP1, UPT, UR10, URZ, UPT ;  /* 0x000000ff0a00728c */ /* 0x000fc6000bf25270 */
[----:B------:R-:W-:-:S04]  /*0db0*/  FADD R12, R12, R15 ;  /* 0x0000000f0c0c7221 */ /* 0x000fc80000000000 */
[----:B------:R-:W-:-:S04]  /*0dc0*/  FADD R12, R12, R17 ;  /* 0x000000110c0c7221 */ /* 0x000fc80000000000 */
[----:B------:R-:W-:-:S04]  /*0dd0*/  FADD R12, R12, R19 ;  /* 0x000000130c0c7221 */ /* 0x000fc80000000000 */
[----:B------:R-:W-:-:S04]  /*0de0*/  FADD R12, R12, R21 ;  /* 0x000000150c0c7221 */ /* 0x000fc80000000000 */
[----:B------:R-:W-:Y:S01]  /*0df0*/  FADD R12, R12, R23 ;  /* 0x000000170c0c7221 */ /* 0x000fe20000000000 */
[----:B---3--:R-:W-:-:S04]  /*0e00*/  FADD R25, R5, -R0 ;  /* 0x8000000005197221 */ /* 0x008fc80000000000 */
        /* <DEDUP_REMOVED lines=9> */
[----:B------:R2:W-:Y:S01]  /*0ea0*/  STG.E desc[UR12][R6.64+0xc], R11 ;  /* 0x00000c0b06007986 */ /* 0x0005e2000c10190c */
[----:B------:R-:W-:Y:S05]  /*0eb0*/  BRA.U UP1, `(.L_x_202) ;  /* 0xfffffff901487547 */ /* 0x000fea000b83ffff */
.L_x_201:
[----:B------:R-:W-:Y:S05]  /*0ec0*/  BRA.U !UP0, `(.L_x_203) ;  /* 0x0000000508d87547 */ /* 0x000fea000b800000 */
[----:B------:R-:W0:Y:S01]  /*0ed0*/  LDCU UR5, c[0x0][0x394] ;  /* 0x00007280ff0577ac */ /* 0x000e220008000800 */
[----:B------:R-:W-:Y:S02]  /*0ee0*/  UISETP.GE.U32.AND UP0, UPT, UR14, 0x4, UPT ;  /* 0x000000040e00788c */ /* 0x000fe4000bf06070 */
[----:B0-----:R-:W-:-:S04]  /*0ef0*/  ULOP3.LUT UR6, UR5, 0x3, URZ, 0xc0, !UPT ;  /* 0x0000000305067892 */ /* 0x001fc8000f8ec0ff */
[----:B------:R-:W-:-:S03]  /*0f00*/  UISETP.NE.AND UP1, UPT, UR6, URZ, UPT ;  /* 0x000000ff0600728c */ /* 0x000fc6000bf25270 */
[----:B------:R-:W-:Y:S08]  /*0f10*/  BRA.U !UP0, `(.L_x_204) ;  /* 0x0000000108e07547 */ /* 0x000ff0000b800000 */
[----:B------:R-:W0:Y:S01]  /*0f20*/  LDC.64 R4, c[0x0][0x380] ;  /* 0x0000e000ff047b82 */ /* 0x000e220000000a00 */
[----:B--2---:R-:W-:-:S05]  /*0f30*/  IADD3 R11, PT, PT, R2, UR4, RZ ;  /* 0x00000004020b7c10 */ /* 0x004fca000fffe0ff */
[----:B0-----:R-:W-:-:S05]  /*0f40*/  IMAD.WIDE R4, R11, 0x4, R4 ;  /* 0x000000040b047825 */ /* 0x001fca00078e0204 */
[----:B-1----:R-:W2:Y:S01]  /*0f50*/  LDG.E R7, desc[UR12][R4.64] ;  /* 0x0000000c04077981 */ /* 0x002ea2000c1e1900 */
[----:B------:R-:W-:Y:S01]  /*0f60*/  HFMA2 R9, -RZ, RZ, 0.96630859375, -0.0022525787353515625 ;  /* 0x3bbb989dff097431 */ /* 0x000fe200000001ff */
[----:B------:R-:W-:Y:S01]  /*0f70*/  MOV R10, 0x437c0000 ;  /* 0x437c0000000a7802 */ /* 0x000fe20000000f00 */
[----:B--2---:R-:W-:-:S04]  /*0f80*/  FADD R12, R7, -R0 ;  /* 0x80000000070c7221 */ /* 0x004fc80000000000 */
[----:B------:R-:W-:-:S04]  /*0f90*/  FFMA.SAT R7, R12, R9, 0.5 ;  /* 0x3f0000000c077423 */ /* 0x000fc80000002009 */
[----:B------:R-:W-:Y:S02]  /*0fa0*/  FFMA.RM R13, R7, R10, 12582913 ;  /* 0x4b400001070d7423 */ /* 0x000fe4000000400a */
[----:B------:R-:W0:Y:S02]  /*0fb0*/  LDC.64 R6, c[0x0][0x388] ;  /* 0x0000e200ff067b82 */ /* 0x000e240000000a00 */
[C---:B------:R-:W-:Y:S01]  /*0fc0*/  FADD R15, R13.reuse, -12583039 ;  /* 0xcb40007f0d0f7421 */ /* 0x040fe20000000000 */
[----:B------:R-:W-:-:S03]  /*0fd0*/  SHF.L.U32 R13, R13, 0x17, RZ ;  /* 0x000000170d0d7819 */ /* 0x000fc600000006ff */
[----:B------:R-:W-:-:S04]  /*0fe0*/  FFMA R15, R12, 1.4426950216293334961, -R15 ;  /* 0x3fb8aa3b0c0f7823 */ /* 0x000fc8000000080f */
[----:B------:R-:W-:-:S04]  /*0ff0*/  FFMA R15, R12, 1.925963033500011079e-08, R15 ;  /* 0x32a570600c0f7823 */ /* 0x000fc8000000000f */
[----:B------:R-:W1:Y:S01]  /*1000*/  MUFU.EX2 R12, R15 ;  /* 0x0000000f000c7308 */ /* 0x000e620000000800 */
[----:B0-----:R-:W-:-:S04]  /*1010*/  IMAD.WIDE R6, R11, 0x4, R6 ;  /* 0x000000040b067825 */ /* 0x001fc800078e0206 */
[----:B-1----:R-:W-:-:S05]  /*1020*/  FMUL R11, R13, R12 ;  /* 0x0000000c0d0b7220 */ /* 0x002fca0000400000 */
[----:B------:R0:W-:Y:S04]  /*1030*/  STG.E desc[UR12][R6.64], R11 ;  /* 0x0000000b06007986 */ /* 0x0001e8000c10190c */
[----:B------:R-:W2:Y:S02]  /*1040*/  LDG.E R13, desc[UR12][R4.64+0x4] ;  /* 0x0000040c040d7981 */ /* 0x000ea4000c1e1900 */
[----:B--2---:R-:W-:-:S04]  /*1050*/  FADD R12, R13, -R0 ;  /* 0x800000000d0c7221 */ /* 0x004fc80000000000 */
[----:B------:R-:W-:-:S04]  /*1060*/  FFMA.SAT R13, R12, R9, 0.5 ;  /* 0x3f0000000c0d7423 */ /* 0x000fc80000002009 */
[----:B------:R-:W-:-:S04]  /*1070*/  FFMA.RM R13, R13, R10, 12582913 ;  /* 0x4b4000010d0d7423 */ /* 0x000fc8000000400a */
[C---:B------:R-:W-:Y:S01]  /*1080*/  FADD R17, R13.reuse, -12583039 ;  /* 0xcb40007f0d117421 */ /* 0x040fe20000000000 */
[----:B------:R-:W-:-:S03]  /*1090*/  SHF.L.U32 R13, R13, 0x17, RZ ;  /* 0x000000170d0d7819 */ /* 0x000fc600000006ff */
[----:B------:R-:W-:-:S04]  /*10a0*/  FFMA R17, R12, 1.4426950216293334961, -R17 ;  /* 0x3fb8aa3b0c117823 */ /* 0x000fc80000000811 */
[----:B------:R-:W-:-:S04]  /*10b0*/  FFMA R17, R12, 1.925963033500011079e-08, R17 ;  /* 0x32a570600c117823 */ /* 0x000fc80000000011 */
[----:B------:R-:W1:Y:S02]  /*10c0*/  MUFU.EX2 R12, R17 ;  /* 0x00000011000c7308 */ /* 0x000e640000000800 */
        /* <DEDUP_REMOVED lines=13> */
[----:B------:R1:W2:Y:S01]  /*11a0*/  LDG.E R5, desc[UR12][R4.64+0xc] ;  /* 0x00000c0c04057981 */ /* 0x0002a2000c1e1900 */
[----:B------:R-:W-:Y:S01]  /*11b0*/  UIADD3 UR4, UPT, UPT, UR4, 0x4, URZ ;  /* 0x0000000404047890 */ /* 0x000fe2000fffe0ff */
[----:B-1----:R-:W-:-:S04]  /*11c0*/  FADD R4, R3, R11 ;  /* 0x0000000b03047221 */ /* 0x002fc80000000000 */
[----:B------:R-:W-:-:S04]  /*11d0*/  FADD R4, R4, R13 ;  /* 0x0000000d04047221 */ /* 0x000fc80000000000 */
[----:B------:R-:W-:Y:S01]  /*11e0*/  FADD R4, R4, R15 ;  /* 0x0000000f04047221 */ /* 0x000fe20000000000 */
        /* <DEDUP_REMOVED lines=8> */
[----:B-1----:R-:W-:-:S04]  /*1270*/  FMUL R9, R9, R10 ;  /* 0x0000000a09097220 */ /* 0x002fc80000400000 */
[----:B------:R-:W-:Y:S01]  /*1280*/  FADD R3, R4, R9 ;  /* 0x0000000904037221 */ /* 0x000fe20000000000 */
[----:B------:R0:W-:Y:S06]  /*1290*/  STG.E desc[UR12][R6.64+0xc], R9 ;  /* 0x00000c0906007986 */ /* 0x0001ec000c10190c */
.L_x_204:
[----:B------:R-:W-:Y:S05]  /*12a0*/  BRA.U !UP1, `(.L_x_203) ;  /* 0x0000000109e07547 */ /* 0x000fea000b800000 */
[----:B------:R-:W-:Y:S02]  /*12b0*/  UISETP.NE.AND UP0, UPT, UR6, 0x1, UPT ;  /* 0x000000010600788c */ /* 0x000fe4000bf05270 */
[----:B------:R-:W-:-:S04]  /*12c0*/  ULOP3.LUT UR5, UR5, 0x1, URZ, 0xc0, !UPT ;  /* 0x0000000105057892 */ /* 0x000fc8000f8ec0ff */
[----:B------:R-:W-:-:S03]  /*12d0*/  UISETP.NE.U32.AND UP1, UPT, UR5, 0x1, UPT ;  /* 0x000000010500788c */ /* 0x000fc6000bf25070 */
[----:B------:R-:W-:Y:S08]  /*12e0*/  BRA.U !UP0, `(.L_x_205) ;  /* 0x0000000108807547 */ /* 0x000ff0000b800000 */
[----:B------:R-:W3:Y:S01]  /*12f0*/  LDC.64 R4, c[0x0][0x380] ;  /* 0x0000e000ff047b82 */ /* 0x000ee20000000a00 */
[----:B0-2---:R-:W-:-:S05]  /*1300*/  IADD3 R11, PT, PT, R2, UR4, RZ ;  /* 0x00000004020b7c10 */ /* 0x005fca000fffe0ff */
[----:B---3--:R-:W-:-:S05]  /*1310*/  IMAD.WIDE R4, R11, 0x4, R4 ;  /* 0x000000040b047825 */ /* 0x008fca00078e0204 */
        /* <DEDUP_REMOVED lines=15> */
[----:B------:R-:W2:Y:S01]  /*1410*/  LDG.E R5, desc[UR12][R4.64+0x4] ;  /* 0x0000040c04057981 */ /* 0x000ea2000c1e1900 */
[----:B------:R-:W-:Y:S01]  /*1420*/  FADD R3, R3, R9 ;  /* 0x0000000903037221 */ /* 0x000fe20000000000 */
[----:B------:R-:W-:Y:S01]  /*1430*/  UIADD3 UR4, UPT, UPT, UR4, 0x2, URZ ;  /* 0x0000000204047890 */ /* 0x000fe2000fffe0ff */
        /* <DEDUP_REMOVED lines=11> */
.L_x_205:
[----:B------:R-:W-:Y:S05]  /*14f0*/  BRA.U UP1, `(.L_x_203) ;  /* 0x00000001014c7547 */ /* 0x000fea000b800000 */
[----:B------:R-:W4:Y:S01]  /*1500*/  LDC.64 R4, c[0x0][0x380] ;  /* 0x0000e000ff047b82 */ /* 0x000f220000000a00 */
[----:B0--3--:R-:W-:-:S05]  /*1510*/  IADD3 R9, PT, PT, R2, UR4, RZ ;  /* 0x0000000402097c10 */ /* 0x009fca000fffe0ff */
[----:B----4-:R-:W-:-:S06]  /*1520*/  IMAD.WIDE R4, R9, 0x4, R4 ;  /* 0x0000000409047825 */ /* 0x010fcc00078e0204 */
[----:B-1----:R-:W3:Y:S01]  /*1530*/  LDG.E R5, desc[UR12][R4.64] ;  /* 0x0000000c04057981 */ /* 0x002ee2000c1e1900 */
[----:B--2---:R-:W-:Y:S01]  /*1540*/  HFMA2 R7, -RZ, RZ, 0.96630859375, -0.0022525787353515625 ;  /* 0x3bbb989dff077431 */ /* 0x004fe200000001ff */
[----:B------:R-:W-:Y:S01]  /*1550*/  MOV R11, 0x437c0000 ;  /* 0x437c0000000b7802 */ /* 0x000fe20000000f00 */
[----:B---3--:R-:W-:-:S04]  /*1560*/  FADD R0, R5, -R0 ;  /* 0x8000000005007221 */ /* 0x008fc80000000000 */
[----:B------:R-:W-:-:S04]  /*1570*/  FFMA.SAT R6, R0, R7, 0.5 ;  /* 0x3f00000000067423 */ /* 0x000fc80000002007 */
[----:B------:R-:W-:Y:S02]  /*1580*/  FFMA.RM R10, R6, R11, 12582913 ;  /* 0x4b400001060a7423 */ /* 0x000fe4000000400b */
[----:B------:R-:W0:Y:S02]  /*1590*/  LDC.64 R6, c[0x0][0x388] ;  /* 0x0000e200ff067b82 */ /* 0x000e240000000a00 */
[C---:B------:R-:W-:Y:S01]  /*15a0*/  FADD R11, R10.reuse, -12583039 ;  /* 0xcb40007f0a0b7421 */ /* 0x040fe20000000000 */
[----:B------:R-:W-:-:S03]  /*15b0*/  SHF.L.U32 R10, R10, 0x17, RZ ;  /* 0x000000170a0a7819 */ /* 0x000fc600000006ff */
[----:B------:R-:W-:-:S04]  /*15c0*/  FFMA R11, R0, 1.4426950216293334961, -R11 ;  /* 0x3fb8aa3b000b7823 */ /* 0x000fc8000000080b */
[----:B------:R-:W-:-:S06]  /*15d0*/  FFMA R11, R0, 1.925963033500011079e-08, R11 ;  /* 0x32a57060000b7823 */ /* 0x000fcc000000000b */
[----:B------:R-:W1:Y:S01]  /*15e0*/  MUFU.EX2 R11, R11 ;  /* 0x0000000b000b7308 */ /* 0x000e620000000800 */
[----:B0-----:R-:W-:-:S04]  /*15f0*/  IMAD.WIDE R4, R9, 0x4, R6 ;  /* 0x0000000409047825 */ /* 0x001fc800078e0206 */
[----:B-1----:R-:W-:-:S04]  /*1600*/  FMUL R10, R10, R11 ;  /* 0x0000000b0a0a7220 */ /* 0x002fc80000400000 */
[----:B------:R-:W-:Y:S01]  /*1610*/  FADD R3, R3, R10 ;  /* 0x0000000a03037221 */ /* 0x000fe20000000000 */
[----:B------:R4:W-:Y:S06]  /*1620*/  STG.E desc[UR12][R4.64], R10 ;  /* 0x0000000a04007986 */ /* 0x0009ec000c10190c */
.L_x_203:
[----:B------:R-:W5:Y:S01]  /*1630*/  LDCU UR5, c[0x0][0x394] ;  /* 0x00007280ff0577ac */ /* 0x000f620008000800 */
[----:B------:R-:W-:Y:S01]  /*1640*/  UMOV UR4, URZ ;  /* 0x000000ff00047c82 */ /* 0x000fe20008000000 */
[----:B-----5:R-:W-:-:S09]  /*1650*/  UISETP.GE.U32.AND UP0, UPT, UR5, 0x10, UPT ;  /* 0x000000100500788c */ /* 0x020fd2000bf06070 */
[----:B------:R-:W-:Y:S05]  /*1660*/  BRA.U !UP0, `(.L_x_206) ;  /* 0x0000001108387547 */ /* 0x000fea000b800000 */
[----:B------:R-:W5:Y:S01]  /*1670*/  LDCU.64 UR6, c[0x0][0x388] ;  /* 0x00007100ff0677ac */ /* 0x000f620008000a00 */
[----:B0-23--:R-:W-:Y:S01]  /*1680*/  MOV R6, R2 ;  /* 0x0000000200067202 */ /* 0x00dfe20000000f00 */
[----:B------:R-:W-:-:S04]  /*1690*/  ULOP3.LUT UR4, UR5, 0x7ffffff0, URZ, 0xc0, !UPT ;  /* 0x7ffffff005047892 */ /* 0x000fc8000f8ec0ff */
[----:B------:R-:W-:Y:S02]  /*16a0*/  UIADD3 UR8, UPT, UPT, -UR4, URZ, URZ ;  /* 0x000000ff04087290 */ /* 0x000fe4000fffe1ff */
[----:B-----5:R-:W-:-:S04]  /*16b0*/  UIADD3 UR5, UP0, UPT, UR6, 0x20, URZ ;  /* 0x0000002006057890 */ /* 0x020fc8000ff1e0ff */
[----:B------:R-:W-:-:S12]  /*16c0*/  UIADD3.X UR6, UPT, UPT, URZ, UR7, URZ, UP0, !UPT ;  /* 0x00000007ff067290 */ /* 0x000fd800087fe4ff */
.L_x_239:
[----:B0---4-:R-:W-:Y:S02]  /*16d0*/  MOV R4, UR5 ;  /* 0x0000000500047c02 */ /* 0x011fe40008000f00 */
[----:B------:R-:W-:-:S03]  /*16e0*/  MOV R5, UR6 ;  /* 0x0000000600057c02 */ /* 0x000fc60008000f00 */
[----:B------:R-:W-:-:S05]  /*16f0*/  IMAD.WIDE R4, R6, 0x4, R4 ;  /* 0x0000000406047825 */ /* 0x000fca00078e0204 */
[----:B-1----:R-:W2:Y:S01]  /*1700*/  LDG.E R0, desc[UR12][R4.64+-0x20] ;  /* 0xffffe00c04007981 */ /* 0x002ea2000c1e1900 */
[----:B------:R-:W0:Y:S01]  /*1710*/  MUFU.RCP R10, R3 ;  /* 0x00000003000a7308 */ /* 0x000e220000001000 */
[----:B------:R-:W-:Y:S01]  /*1720*/  UIADD3 UR8, UPT, UPT, UR8, 0x10, URZ ;  /* 0x0000001008087890 */ /* 0x000fe2000fffe0ff */
[----:B------:R-:W-:Y:S01]  /*1730*/  BSSY.RECONVERGENT B2, `(.L_x_207) ;  /* 0x000000d000027945 */ /* 0x000fe20003800200 */
[----:B------:R-:W-:Y:S02]  /*1740*/  FSETP.NEU.AND P2, PT, R3, RZ, PT ;  /* 0x000000ff0300720b */ /* 0x000fe40003f4d000 */
[----:B------:R-:W-:Y:S01]  /*1750*/  UISETP.NE.AND UP0, UPT, UR8, URZ, UPT ;  /* 0x000000ff0800728c */ /* 0x000fe2000bf05270 */
        /* <DEDUP_REMOVED lines=8> */
[----:B------:R-:W-:Y:S05]  /*17e0*/  CALL.REL.NOINC `($__internal_2_$__cuda_sm3x_div_rn_noftz_f32_slowpath) ;  /* 0x0000001c00987944 */ /* 0x000fea0003c00000 */
[----:B------:R-:W-:-:S07]  /*17f0*/  MOV R7, R0 ;  /* 0x0000000000077202 */ /* 0x000fce0000000f00 */
.L_x_208:
[----:B------:R-:W-:Y:S05]  /*1800*/  BSYNC.RECONVERGENT B2 ;  /* 0x0000000000027941 */ /* 0x000fea0003800200 */
.L_x_207:
        /* <DEDUP_REMOVED lines=14> */
[----:B------:R-:W-:Y:S05]  /*18f0*/  CALL.REL.NOINC `($__internal_2_$__cuda_sm3x_div_rn_noftz_f32_slowpath) ;  /* 0x0000001c00547944 */ /* 0x000fea0003c00000 */
.L_x_210:
[----:B------:R-:W-:Y:S05]  /*1900*/  BSYNC.RECONVERGENT B2 ;  /* 0x0000000000027941 */ /* 0x000fea0003800200 */
.L_x_209:
        /* <DEDUP_REMOVED lines=15> */
.L_x_212:
[----:B------:R-:W-:Y:S05]  /*1a00*/  BSYNC.RECONVERGENT B2 ;  /* 0x0000000000027941 */ /* 0x000fea0003800200 */
.L_x_211:
        /* <DEDUP_REMOVED lines=15> */
.L_x_214:
[----:B------:R-:W-:Y:S05]  /*1b00*/  BSYNC.RECONVERGENT B2 ;  /* 0x0000000000027941 */ /* 0x000fea0003800200 */
.L_x_213:
        /* <DEDUP_REMOVED lines=15> */
.L_x_216:
[----:B------:R-:W-:Y:S05]  /*1c00*/  BSYNC.RECONVERGENT B2 ;  /* 0x0000000000027941 */ /* 0x000fea0003800200 */
.L_x_215:
        /* <DEDUP_REMOVED lines=15> */
.L_x_218:
[----:B------:R-:W-:Y:S05]  /*1d00*/  BSYNC.RECONVERGENT B2 ;  /* 0x0000000000027941 */ /* 0x000fea0003800200 */
.L_x_217:
        /* <DEDUP_REMOVED lines=15> */
.L_x_220:
[----:B------:R-:W-:Y:S05]  /*1e00*/  BSYNC.RECONVERGENT B2 ;  /* 0x0000000000027941 */ /* 0x000fea0003800200 */
.L_x_219:
        /* <DEDUP_REMOVED lines=15> */
.L_x_222:
[----:B------:R-:W-:Y:S05]  /*1f00*/  BSYNC.RECONVERGENT B2 ;  /* 0x0000000000027941 */ /* 0x000fea0003800200 */
.L_x_221:
        /* <DEDUP_REMOVED lines=15> */
.L_x_224:
[----:B------:R-:W-:Y:S05]  /*2000*/  BSYNC.RECONVERGENT B2 ;  /* 0x0000000000027941 */ /* 0x000fea0003800200 */
.L_x_223:
        /* <DEDUP_REMOVED lines=15> */
.L_x_226:
[----:B------:R-:W-:Y:S05]  /*2100*/  BSYNC.RECONVERGENT B2 ;  /* 0x0000000000027941 */ /* 0x000fea0003800200 */
.L_x_225:
        /* <DEDUP_REMOVED lines=15> */
.L_x_228:
[----:B------:R-:W-:Y:S05]  /*2200*/  BSYNC.RECONVERGENT B2 ;  /* 0x0000000000027941 */ /* 0x000fea0003800200 */
.L_x_227:
        /* <DEDUP_REMOVED lines=15> */
.L_x_230:
[----:B------:R-:W-:Y:S05]  /*2300*/  BSYNC.RECONVERGENT B2 ;  /* 0x0000000000027941 */ /* 0x000fea0003800200 */
.L_x_229:
        /* <DEDUP_REMOVED lines=15> */
.L_x_232:
[----:B------:R-:W-:Y:S05]  /*2400*/  BSYNC.RECONVERGENT B2 ;  /* 0x0000000000027941 */ /* 0x000fea0003800200 */
.L_x_231:
        /* <DEDUP_REMOVED lines=15> */
.L_x_234:
[----:B------:R-:W-:Y:S05]  /*2500*/  BSYNC.RECONVERGENT B2 ;  /* 0x0000000000027941 */ /* 0x000fea0003800200 */
.L_x_233:
        /* <DEDUP_REMOVED lines=15> */
.L_x_236:
[----:B------:R-:W-:Y:S05]  /*2600*/  BSYNC.RECONVERGENT B2 ;  /* 0x0000000000027941 */ /* 0x000fea0003800200 */
.L_x_235:
        /* <DEDUP_REMOVED lines=15> */
.L_x_238:
[----:B------:R-:W-:Y:S05]  /*2700*/  BSYNC.RECONVERGENT B2 ;  /* 0x0000000000027941 */ /* 0x000fea0003800200 */
.L_x_237:
[----:B------:R-:W-:Y:S02]  /*2710*/  FSEL R7, R0, RZ, P2 ;  /* 0x000000ff00077208 */ /* 0x000fe40001000000 */
[----:B------:R-:W-:-:S03]  /*2720*/  IADD3 R6, PT, PT, R6, 0x10, RZ ;  /* 0x0000001006067810 */ /* 0x000fc60007ffe0ff */
[----:B------:R0:W-:Y:S01]  /*2730*/  STG.E desc[UR12][R4.64+0x1c], R7 ;  /* 0x00001c0704007986 */ /* 0x0001e2000c10190c */
[----:B------:R-:W-:Y:S05]  /*2740*/  BRA.U UP0, `(.L_x_239) ;  /* 0xffffffed00e07547 */ /* 0x000fea000b83ffff */
.L_x_206:
[----:B------:R-:W-:-:S13]  /*2750*/  ISETP.NE.AND P0, PT, R8, RZ, PT ;  /* 0x000000ff0800720c */ /* 0x000fda0003f05270 */
[----:B-1----:R-:W-:Y:S05]  /*2760*/  @!P0 EXIT ;  /* 0x000000000000894d */ /* 0x002fea0003800000 */
[----:B------:R-:W-:-:S13]  /*2770*/  ISETP.GE.U32.AND P0, PT, R8, 0x8, PT ;  /* 0x000000080800780c */ /* 0x000fda0003f06070 */
[----:B------:R-:W-:Y:S05]  /*2780*/  @!P0 BRA `(.L_x_240) ;  /* 0x0000000800148947 */ /* 0x000fea0003800000 */
[----:B0---4-:R-:W0:Y:S01]  /*2790*/  LDC.64 R4, c[0x0][0x388] ;  /* 0x0000e200ff047b82 */ /* 0x011e220000000a00 */
[----:B--23--:R-:W-:-:S05]  /*27a0*/  IADD3 R7, PT, PT, R2, UR4, RZ ;  /* 0x0000000402077c10 */ /* 0x00cfca000fffe0ff */
        /* <DEDUP_REMOVED lines=14> */
[----:B------:R-:W-:Y:S05]  /*2890*/  CALL.REL.NOINC `($__internal_2_$__cuda_sm3x_div_rn_noftz_f32_slowpath) ;  /* 0x0000000c006c7944 */ /* 0x000fea0003c00000 */
.L_x_242:
[----:B------:R-:W-:Y:S05]  /*28a0*/  BSYNC.RECONVERGENT B2 ;  /* 0x0000000000027941 */ /* 0x000fea0003800200 */
.L_x_241:
        /* <DEDUP_REMOVED lines=15> */
.L_x_244:
[----:B------:R-:W-:Y:S05]  /*29a0*/  BSYNC.RECONVERGENT B2 ;  /* 0x0000000000027941 */ /* 0x000fea0003800200 */
.L_x_243:
        /* <DEDUP_REMOVED lines=15> */
.L_x_246:
[----:B------:R-:W-:Y:S05]  /*2aa0*/  BSYNC.RECONVERGENT B2 ;  /* 0x0000000000027941 */ /* 0x000fea0003800200 */
.L_x_245:
        /* <DEDUP_REMOVED lines=15> */
.L_x_248:
[----:B------:R-:W-:Y:S05]  /*2ba0*/  BSYNC.RECONVERGENT B2 ;  /* 0x0000000000027941 */ /* 0x000fea0003800200 */
.L_x_247:
        /* <DEDUP_REMOVED lines=15> */
.L_x_250:
[----:B------:R-:W-:Y:S05]  /*2ca0*/  BSYNC.RECONVERGENT B2 ;  /* 0x0000000000027941 */ /* 0x000fea0003800200 */
.L_x_249:
        /* <DEDUP_REMOVED lines=15> */
.L_x_252:
[----:B------:R-:W-:Y:S05]  /*2da0*/  BSYNC.RECONVERGENT B2 ;  /* 0x0000000000027941 */ /* 0x000fea0003800200 */
.L_x_251:
        /* <DEDUP_REMOVED lines=15> */
.L_x_254:
[----:B------:R-:W-:Y:S05]  /*2ea0*/  BSYNC.RECONVERGENT B2 ;  /* 0x0000000000027941 */ /* 0x000fea0003800200 */
.L_x_253:
        /* <DEDUP_REMOVED lines=15> */
.L_x_256:
[----:B------:R-:W-:Y:S05]  /*2fa0*/  BSYNC.RECONVERGENT B2 ;  /* 0x0000000000027941 */ /* 0x000fea0003800200 */
.L_x_255:
[----:B------:R-:W-:Y:S01]  /*2fb0*/  FSEL R7, R0, RZ, P2 ;  /* 0x000000ff00077208 */ /* 0x000fe20001000000 */
[----:B------:R-:W-:-:S04]  /*2fc0*/  UIADD3 UR4, UPT, UPT, UR4, 0x8, URZ ;  /* 0x0000000804047890 */ /* 0x000fc8000fffe0ff */
[----:B------:R1:W-:Y:S08]  /*2fd0*/  STG.E desc[UR12][R4.64+0x1c], R7 ;  /* 0x00001c0704007986 */ /* 0x0003f0000c10190c */
.L_x_240:
[----:B------:R-:W-:-:S13]  /*2fe0*/  ISETP.NE.AND P0, PT, RZ, UR14, PT ;  /* 0x0000000eff007c0c */ /* 0x000fda000bf05270 */
[----:B------:R-:W-:Y:S05]  /*2ff0*/  @!P0 EXIT ;  /* 0x000000000000894d */ /* 0x000fea0003800000 */
[----:B------:R-:W5:Y:S01]  /*3000*/  LDCU UR5, c[0x0][0x394] ;  /* 0x00007280ff0577ac */ /* 0x000f620008000800 */
[----:B------:R-:W-:Y:S02]  /*3010*/  UISETP.GE.U32.AND UP0, UPT, UR14, 0x4, UPT ;  /* 0x000000040e00788c */ /* 0x000fe4000bf06070 */
[----:B-----5:R-:W-:-:S07]  /*3020*/  ULOP3.LUT UR5, UR5, 0x3, URZ, 0xc0, !UPT ;  /* 0x0000000305057892 */ /* 0x020fce000f8ec0ff */
[----:B------:R-:W-:Y:S05]  /*3030*/  BRA.U !UP0, `(.L_x_257) ;  /* 0x0000000508147547 */ /* 0x000fea000b800000 */
[----:B01--4-:R-:W0:Y:S01]  /*3040*/  LDC.64 R4, c[0x0][0x388] ;  /* 0x0000e200ff047b82 */ /* 0x013e220000000a00 */
        /* <DEDUP_REMOVED lines=16> */
.L_x_259:
[----:B------:R-:W-:Y:S05]  /*3150*/  BSYNC.RECONVERGENT B2 ;  /* 0x0000000000027941 */ /* 0x000fea0003800200 */
.L_x_258:
        /* <DEDUP_REMOVED lines=15> */
.L_x_261:
[----:B------:R-:W-:Y:S05]  /*3250*/  BSYNC.RECONVERGENT B2 ;  /* 0x0000000000027941 */ /* 0x000fea0003800200 */
.L_x_260:
        /* <DEDUP_REMOVED lines=15> */
.L_x_263:
[----:B------:R-:W-:Y:S05]  /*3350*/  BSYNC.RECONVERGENT B2 ;  /* 0x0000000000027941 */ /* 0x000fea0003800200 */
.L_x_262:
        /* <DEDUP_REMOVED lines=15> */
.L_x_265:
[----:B------:R-:W-:Y:S05]  /*3450*/  BSYNC.RECONVERGENT B2 ;  /* 0x0000000000027941 */ /* 0x000fea0003800200 */
.L_x_264:
[----:B------:R-:W-:Y:S01]  /*3460*/  FSEL R7, R0, RZ, P2 ;  /* 0x000000ff00077208 */ /* 0x000fe20001000000 */
[----:B------:R-:W-:-:S04]  /*3470*/  UIADD3 UR4, UPT, UPT, UR4, 0x4, URZ ;  /* 0x0000000404047890 */ /* 0x000fc8000fffe0ff */
[----:B------:R0:W-:Y:S08]  /*3480*/  STG.E desc[UR12][R4.64+0xc], R7 ;  /* 0x00000c0704007986 */ /* 0x0001f0000c10190c */
.L_x_257:
[----:B------:R-:W-:-:S13]  /*3490*/  ISETP.NE.AND P0, PT, RZ, UR5, PT ;  /* 0x00000005ff007c0c */ /* 0x000fda000bf05270 */
[----:B------:R-:W-:Y:S05]  /*34a0*/  @!P0 EXIT ;  /* 0x000000000000894d */ /* 0x000fea0003800000 */
[----:B01--4-:R-:W0:Y:S01]  /*34b0*/  LDC.64 R4, c[0x0][0x388] ;  /* 0x0000e200ff047b82 */ /* 0x013e220000000a00 */
[----:B--2---:R-:W-:Y:S01]  /*34c0*/  IADD3 R11, PT, PT, R2, UR4, RZ ;  /* 0x00000004020b7c10 */ /* 0x004fe2000fffe0ff */
[----:B------:R-:W-:-:S12]  /*34d0*/  UIADD3 UR6, UPT, UPT, -UR5, URZ, URZ ;  /* 0x000000ff05067290 */ /* 0x000fd8000fffe1ff */
.L_x_268:
[----:B01-3--:R-:W-:-:S05]  /*34e0*/  IMAD.WIDE R6, R11, 0x4, R4 ;  /* 0x000000040b067825 */ /* 0x00bfca00078e0204 */
[----:B------:R-:W2:Y:S01]  /*34f0*/  LDG.E R8, desc[UR12][R6.64] ;  /* 0x0000000c06087981 */ /* 0x000ea2000c1e1900 */
        /* <DEDUP_REMOVED lines=15> */
.L_x_267:
[----:B------:R-:W-:Y:S05]  /*35f0*/  BSYNC.RECONVERGENT B2 ;  /* 0x0000000000027941 */ /* 0x000fea0003800200 */
.L_x_266:
[----:B------:R-:W-:Y:S02]  /*3600*/  FSEL R9, R0, RZ, P2 ;  /* 0x000000ff00097208 */ /* 0x000fe40001000000 */
[----:B------:R-:W-:-:S03]  /*3610*/  IADD3 R11, PT, PT, R11, 0x1, RZ ;  /* 0x000000010b0b7810 */ /* 0x000fc60007ffe0ff */
[----:B------:R1:W-:Y:S01]  /*3620*/  STG.E desc[UR12][R6.64], R9 ;  /* 0x0000000906007986 */ /* 0x0003e2000c10190c */
[----:B------:R-:W-:Y:S05]  /*3630*/  BRA.U UP0, `(.L_x_268) ;  /* 0xfffffffd00a87547 */ /* 0x000fea000b83ffff */
[----:B------:R-:W-:Y:S05]  /*3640*/  EXIT ;  /* 0x000000000000794d */ /* 0x000fea0003800000 */
        .weak           $__internal_2_$__cuda_sm3x_div_rn_noftz_f32_slowpath
        .type           $__internal_2_$__cuda_sm3x_div_rn_noftz_f32_slowpath,@function
        .size           $__internal_2_$__cuda_sm3x_div_rn_noftz_f32_slowpath,(.L_x_283 - $__internal_2_$__cuda_sm3x_div_rn_noftz_f32_slowpath)
$__internal_2_$__cuda_sm3x_div_rn_noftz_f32_slowpath:
        /* <DEDUP_REMOVED lines=35> */
.L_x_270:
[----:B------:R-:W-:Y:S01]  /*3880*/  LEA R14, R9, 0xc0800000, 0x17 ;  /* 0xc0800000090e7811 */ /* 0x000fe200078eb8ff */
[----:B------:R-:W-:Y:S03]  /*3890*/  BSSY.RECONVERGENT B1, `(.L_x_275) ;  /* 0x0000036000017945 */ /* 0x000fe60003800200 */
[----:B------:R-:W-:Y:S02]  /*38a0*/  IADD3 R17, PT, PT, -R14, R13, RZ ;  /* 0x0000000d0e117210 */ /* 0x000fe40007ffe1ff */
[----:B------:R-:W-:Y:S02]  /*38b0*/  IADD3 R14, PT, PT, R16, -0x7f, RZ ;  /* 0xffffff81100e7810 */ /* 0x000fe40007ffe0ff */
[----:B------:R0:W1:Y:S01]  /*38c0*/  MUFU.RCP R13, R17 ;  /* 0x00000011000d7308 */ /* 0x0000620000001000 */
[----:B------:R-:W-:Y:S02]  /*38d0*/  FADD.FTZ R15, -R17, -RZ ;  /* 0x800000ff110f7221 */ /* 0x000fe40000010100 */
[C---:B------:R-:W-:Y:S01]  /*38e0*/  IMAD R0, R14.reuse, -0x800000, R0 ;  /* 0xff8000000e007824 */ /* 0x040fe200078e0200 */
[----:B0-----:R-:W-:-:S04]  /*38f0*/  IADD3 R17, PT, PT, R14, 0x7f, -R9 ;  /* 0x0000007f0e117810 */ /* 0x001fc80007ffe809 */
[----:B------:R-:W-:Y:S01]  /*3900*/  IADD3 R17, PT, PT, R17, R12, RZ ;  /* 0x0000000c11117210 */ /* 0x000fe20007ffe0ff */
[----:B-1----:R-:W-:-:S04]  /*3910*/  FFMA R16, R13, R15, 1 ;  /* 0x3f8000000d107423 */ /* 0x002fc8000000000f */
        /* <DEDUP_REMOVED lines=20> */
[C---:B------:R-:W-:Y:S02]  /*3a60*/  ISETP.NE.AND P3, PT, R14.reuse, RZ, PT ;  /* 0x000000ff0e00720c */ /* 0x040fe40003f65270 */
[C---:B------:R-:W-:Y:S02]  /*3a70*/  ISETP.NE.AND P1, PT, R14.reuse, RZ, PT ;  /* 0x000000ff0e00720c */ /* 0x040fe40003f25270 */
[----:B------:R-:W-:Y:S01]  /*3a80*/  LOP3.LUT R12, R9, 0x7fffff, RZ, 0xc0, !PT ;  /* 0x007fffff090c7812 */ /* 0x000fe200078ec0ff */
[CCC-:B------:R-:W-:Y:S01]  /*3a90*/  FFMA.RP R9, R13.reuse, R15.reuse, R16.reuse ;  /* 0x0000000f0d097223 */ /* 0x1c0fe20000008010 */
[----:B------:R-:W-:Y:S01]  /*3aa0*/  FFMA.RM R16, R13, R15, R16 ;  /* 0x0000000f0d107223 */ /* 0x000fe20000004010 */
[----:B------:R-:W-:Y:S02]  /*3ab0*/  IADD3 R13, PT, PT, R14, 0x20, RZ ;  /* 0x000000200e0d7810 */ /* 0x000fe40007ffe0ff */
        /* <DEDUP_REMOVED lines=15> */
.L_x_277:
[----:B------:R-:W-:-:S04]  /*3bb0*/  LOP3.LUT R0, R0, 0x80000000, RZ, 0xc0, !PT ;  /* 0x8000000000007812 */ /* 0x000fc800078ec0ff */
[----:B------:R-:W-:Y:S01]  /*3bc0*/  LOP3.LUT R0, R0, 0x7f800000, RZ, 0xfc, !PT ;  /* 0x7f80000000007812 */ /* 0x000fe200078efcff */
[----:B------:R-:W-:Y:S06]  /*3bd0*/  BRA `(.L_x_278) ;  /* 0x0000000000047947 */ /* 0x000fec0003800000 */
.L_x_276:
[----:B------:R-:W-:-:S07]  /*3be0*/  LEA R0, R17, R0, 0x17 ;  /* 0x0000000011007211 */ /* 0x000fce00078eb8ff */
.L_x_278:
[----:B------:R-:W-:Y:S05]  /*3bf0*/  BSYNC.RECONVERGENT B1 ;  /* 0x0000000000017941 */ /* 0x000fea0003800200 */
.L_x_275:
[----:B------:R-:W-:Y:S05]  /*3c00*/  BRA `(.L_x_279) ;  /* 0x0000000000207947 */ /* 0x000fea0003800000 */
.L_x_274:
[----:B------:R-:W-:-:S04]  /*3c10*/  LOP3.LUT R0, R13, 0x80000000, R0, 0x48, !PT ;  /* 0x800000000d007812 */ /* 0x000fc800078e4800 */
[----:B------:R-:W-:Y:S01]  /*3c20*/  LOP3.LUT R0, R0, 0x7f800000, RZ, 0xfc, !PT ;  /* 0x7f80000000007812 */ /* 0x000fe200078efcff */
[----:B------:R-:W-:Y:S06]  /*3c30*/  BRA `(.L_x_279) ;  /* 0x0000000000147947 */ /* 0x000fec0003800000 */
.L_x_273:
[----:B------:R-:W-:Y:S01]  /*3c40*/  LOP3.LUT R0, R13, 0x80000000, R0, 0x48, !PT ;  /* 0x800000000d007812 */ /* 0x000fe200078e4800 */
[----:B------:R-:W-:Y:S06]  /*3c50*/  BRA `(.L_x_279) ;  /* 0x00000000000c7947 */ /* 0x000fec0003800000 */
.L_x_272:
[----:B------:R-:W0:Y:S01]  /*3c60*/  MUFU.RSQ R0, -QNAN ;  /* 0xffc0000000007908 */ /* 0x000e220000001400 */
[----:B------:R-:W-:Y:S05]  /*3c70*/  BRA `(.L_x_279) ;  /* 0x0000000000047947 */ /* 0x000fea0003800000 */
.L_x_271:
[----:B------:R-:W-:-:S07]  /*3c80*/  FADD.FTZ R0, R0, R3 ;  /* 0x0000000300007221 */ /* 0x000fce0000010000 */
.L_x_279:
[----:B------:R-:W-:Y:S05]  /*3c90*/  BSYNC.RECONVERGENT B0 ;  /* 0x0000000000007941 */ /* 0x000fea0003800200 */
.L_x_269:
[----:B------:R-:W-:Y:S01]  /*3ca0*/  HFMA2 R13, -RZ, RZ, 0, 0 ;  /* 0x00000000ff0d7431 */ /* 0x000fe200000001ff */
[----:B------:R-:W-:-:S04]  /*3cb0*/  MOV R12, R10 ;  /* 0x0000000a000c7202 */ /* 0x000fc80000000f00 */
[----:B0-----:R-:W-:Y:S05]  /*3cc0*/  RET.REL.NODEC R12 `(_Z14softmax_kernelPfS_iii) ;  /* 0xffffffc00ccc7950 */ /* 0x001fea0003c3ffff */
.L_x_280:
        /* <DEDUP_REMOVED lines=11> */
.L_x_283:


//--------------------- .nv.shared._Z26optimized_attention_kernelPKfS0_S0_PfS1_iiiif --------------------------
	.section	.nv.shared._Z26optimized_attention_kernelPKfS0_S0_PfS1_iiiif,"aw",@nobits
	.sectionflags	@""
	.align	16
	.zero		1024


//--------------------- .nv.shared.reserved.0     --------------------------
	.section	.nv.shared.reserved.0,"aw",@nobits
	.weak		__nv_reservedSMEM_offset_0_alias
	.size		__nv_reservedSMEM_offset_0_alias, 0, 64
	.other		__nv_reservedSMEM_offset_0_alias,@"STO_CUDA_RESERVED_SHARED STV_DEFAULT"
__nv_reservedSMEM_offset_0_alias:
	.zero		0
	.zero		64


//--------------------- .nv.shared._Z16attention_kernelPKfS0_S0_PfS1_iiiif --------------------------
	.section	.nv.shared._Z16attention_kernelPKfS0_S0_PfS1_iiiif,"aw",@nobits
	.sectionflags	@""
	.align	16
	.zero		1024


//--------------------- .nv.shared._Z13matmul_kernelPKfS0_Pfiiib --------------------------
	.section	.nv.shared._Z13matmul_kernelPKfS0_Pfiiib,"aw",@nobits
	.sectionflags	@""
	.align	16
.nv.shared._Z13matmul_kernelPKfS0_Pfiiib:
	.zero		3072


//--------------------- .nv.shared._Z14softmax_kernelPfS_iii --------------------------
	.section	.nv.shared._Z14softmax_kernelPfS_iii,"aw",@nobits
	.sectionflags	@""
	.align	16
	.zero		1024


//--------------------- .nv.constant0._Z26optimized_attention_kernelPKfS0_S0_PfS1_iiiif --------------------------
	.section	.nv.constant0._Z26optimized_attention_kernelPKfS0_S0_PfS1_iiiif,"a",@progbits
	.sectionflags	@""
	.align	4
.nv.constant0._Z26optimized_attention_kernelPKfS0_S0_PfS1_iiiif:
	.zero		956


//--------------------- .nv.constant0._Z16attention_kernelPKfS0_S0_PfS1_iiiif --------------------------
	.section	.nv.constant0._Z16attention_kernelPKfS0_S0_PfS1_iiiif,"a",@progbits
	.sectionflags	@""
	.align	4
.nv.constant0._Z16attention_kernelPKfS0_S0_PfS1_iiiif:
	.zero		956


//--------------------- .nv.constant0._Z13matmul_kernelPKfS0_Pfiiib --------------------------
	.section	.nv.constant0._Z13matmul_kernelPKfS0_Pfiiib,"a",@progbits
	.sectionflags	@""
	.align	4
.nv.constant0._Z13matmul_kernelPKfS0_Pfiiib:
	.zero		933


//--------------------- .nv.constant0._Z14softmax_kernelPfS_iii --------------------------
	.section	.nv.constant0._Z14softmax_kernelPfS_iii,"a",@progbits
	.sectionflags	@""
	.align	4
.nv.constant0._Z14softmax_kernelPfS_iii:
	.zero		924


//--------------------- SYMBOLS --------------------------

	.type		.nv.reservedSmem.offset0,@object
	.size		.nv.reservedSmem.offset0,0x4
	.type		.nv.reservedSmem.cap,@object
	.size		.nv.reservedSmem.cap,0x4
